def matmul_kernel(
    a_ptr,
    b_ptr,
    c_ptr,
    M,
    N,
    K,
    stride_am,
    stride_ak,
    stride_bk,
    stride_bn,
    stride_cm,
    stride_cn,
    BLOCK_M: tl.constexpr,
    BLOCK_N: tl.constexpr,
    BLOCK_K: tl.constexpr,
    GROUP_M: tl.constexpr,
):
    pid = tl.program_id(axis=0)
    num_pid_m = tl.cdiv(M, BLOCK_M)
    num_pid_n = tl.cdiv(N, BLOCK_N)
    num_pid_in_group = GROUP_M * num_pid_n
    group_id = pid // num_pid_in_group
    first_pid_m = group_id * GROUP_M
    group_size_m = min(num_pid_m - first_pid_m, GROUP_M)
    pid_m = first_pid_m + ((pid % num_pid_in_group) % group_size_m)
    pid_n = (pid % num_pid_in_group) // group_size_m

    offs_am = (pid_m * BLOCK_M + tl.arange(0, BLOCK_M)) % M
    offs_bn = (pid_n * BLOCK_N + tl.arange(0, BLOCK_N)) % N
    offs_k = tl.arange(0, BLOCK_K)
    a_ptrs = a_ptr + offs_am[:, None] * stride_am + offs_k[None, :] * stride_ak
    b_ptrs = b_ptr + offs_k[:, None] * stride_bk + offs_bn[None, :] * stride_bn

    acc = tl.zeros((BLOCK_M, BLOCK_N), dtype=tl.float32)
    for kk in range(0, tl.cdiv(K, BLOCK_K)):
        a = tl.load(a_ptrs, mask=offs_k[None, :] < K - kk * BLOCK_K, other=0.0)
        b = tl.load(b_ptrs, mask=offs_k[:, None] < K - kk * BLOCK_K, other=0.0)
        acc = tl.dot(a, b, acc)
        a_ptrs += BLOCK_K * stride_ak
        b_ptrs += BLOCK_K * stride_bk

    c = acc.to(c_ptr.dtype.element_ty)
    offs_cm = pid_m * BLOCK_M + tl.arange(0, BLOCK_M)
    offs_cn = pid_n * BLOCK_N + tl.arange(0, BLOCK_N)
    c_ptrs = c_ptr + offs_cm[:, None] * stride_cm + offs_cn[None, :] * stride_cn
    mask = (offs_cm[:, None] < M) & (offs_cn[None, :] < N)
    tl.store(c_ptrs, c, mask=mask)

# config = {"BLOCK_K": 32, "BLOCK_M": 256, "BLOCK_N": 64, "GROUP_M": 8, "arch": "sm_100", "dtype": "fp8e5m2", "num_ctas": 1, "num_stages": 3, "num_warps": 4}
# arch = sm_100


// ===== COMPILED SASS (sm_100a) =====

	.target	sm_100a

	.elftype	@"ET_EXEC"


//--------------------- .note.nv.tkinfo           --------------------------
	.section	.note.nv.tkinfo,"",@"SHT_NOTE"
	.sectionflags	@"SHF_NOTE_NV_TKINFO"
	.tkinfo
        /*0018*/ 	.word	0x00000081
        /*0030*/ 	.string	""
        /*0030*/ 	.string	"ptxas-blackwell"
        /*0030*/ 	.string	"Cuda compilation tools, release 12.9, V12.9.86"
        /*0030*/ 	.string	"Build cuda_12.9.r12.9/compiler.36037853_0"
        /*0030*/ 	.string	"-v  -suppress-debug-info  -lineinfo  -arch sm_100a "



//--------------------- .note.nv.cuver            --------------------------
	.section	.note.nv.cuver,"",@"SHT_NOTE"
	.sectionflags	@"SHF_NOTE_NV_CUVER"
        /*0018*/ 	.short	0x0001
        /*001a*/ 	.short	0x0064
        /*001c*/ 	.short	0x0001
        /*001e*/ 	.short	0x0000
        /*0020*/ 	.short	0x0001
        /*0022*/ 	.short	0x0000


//--------------------- .nv.info                  --------------------------
	.section	.nv.info,"",@"SHT_CUDA_INFO"
	.align	4


	//----- nvinfo : EIATTR_REGCOUNT
	.align		4
        /*0000*/ 	.byte	0x04, 0x2f
        /*0002*/ 	.short	(.L_4 - .L_3)
	.align		4
.L_3:
        /*0004*/ 	.word	index@(matmul_kernel)
        /*0008*/ 	.word	0x000000ff


	//----- nvinfo : EIATTR_FRAME_SIZE
	.align		4
.L_4:
        /*000c*/ 	.byte	0x04, 0x11
        /*000e*/ 	.short	(.L_6 - .L_5)
	.align		4
.L_5:
        /*0010*/ 	.word	index@($__internal_2_$__cuda_sm10x_tcgen05_guardrail_trap_unallocated_columns_being_dealloced)
        /*0014*/ 	.word	0x00000000


	//----- nvinfo : EIATTR_FRAME_SIZE
	.align		4
.L_6:
        /*0018*/ 	.byte	0x04, 0x11
        /*001a*/ 	.short	(.L_8 - .L_7)
	.align		4
.L_7:
        /*001c*/ 	.word	index@($__internal_1_$__cuda_sm10x_tcgen05_guardrail_trap_phase_invalid_during_alloc)
        /*0020*/ 	.word	0x00000000


	//----- nvinfo : EIATTR_FRAME_SIZE
	.align		4
.L_8:
        /*0024*/ 	.byte	0x04, 0x11
        /*0026*/ 	.short	(.L_10 - .L_9)
	.align		4
.L_9:
        /*0028*/ 	.word	index@($__internal_0_$__cuda_sm10x_tcgen05_guardrail_trap_col_being_dealloced_not_returned_by_alloc)
        /*002c*/ 	.word	0x00000000


	//----- nvinfo : EIATTR_FRAME_SIZE
	.align		4
.L_10:
        /*0030*/ 	.byte	0x04, 0x11
        /*0032*/ 	.short	(.L_12 - .L_11)
	.align		4
.L_11:
        /*0034*/ 	.word	index@(matmul_kernel)
        /*0038*/ 	.word	0x00000000


	//----- nvinfo : EIATTR_MIN_STACK_SIZE
	.align		4
.L_12:
        /*003c*/ 	.byte	0x04, 0x12
        /*003e*/ 	.short	(.L_14 - .L_13)
	.align		4
.L_13:
        /*0040*/ 	.word	index@(matmul_kernel)
        /*0044*/ 	.word	0x00000000
.L_14:


//--------------------- .nv.info.matmul_kernel    --------------------------
	.section	.nv.info.matmul_kernel,"",@"SHT_CUDA_INFO"
	.sectionflags	@""
	.align	4


	//----- nvinfo : EIATTR_CUDA_API_VERSION
	.align		4
        /*0000*/ 	.byte	0x04, 0x37
        /*0002*/ 	.short	(.L_16 - .L_15)
.L_15:
        /*0004*/ 	.word	0x00000081


	//----- nvinfo : EIATTR_KPARAM_INFO
	.align		4
.L_16:
        /*0008*/ 	.byte	0x04, 0x17
        /*000a*/ 	.short	(.L_18 - .L_17)
.L_17:
        /*000c*/ 	.word	0x00000000
        /*0010*/ 	.short	0x000d
        /*0012*/ 	.short	0x0048
        /*0014*/ 	.byte	0x00, 0xf4, 0x21, 0x00


	//----- nvinfo : EIATTR_KPARAM_INFO
	.align		4
.L_18:
        /*0018*/ 	.byte	0x04, 0x17
        /*001a*/ 	.short	(.L_20 - .L_19)
.L_19:
        /*001c*/ 	.word	0x00000000
        /*0020*/ 	.short	0x000c
        /*0022*/ 	.short	0x0040
        /*0024*/ 	.byte	0x00, 0xf4, 0x21, 0x00


	//----- nvinfo : EIATTR_KPARAM_INFO
	.align		4
.L_20:
        /*0028*/ 	.byte	0x04, 0x17
        /*002a*/ 	.short	(.L_22 - .L_21)
.L_21:
        /*002c*/ 	.word	0x00000000
        /*0030*/ 	.short	0x000b
        /*0032*/ 	.short	0x0038
        /*0034*/ 	.byte	0x00, 0xf0, 0x11, 0x00


	//----- nvinfo : EIATTR_KPARAM_INFO
	.align		4
.L_22:
        /*0038*/ 	.byte	0x04, 0x17
        /*003a*/ 	.short	(.L_24 - .L_23)
.L_23:
        /*003c*/ 	.word	0x00000000
        /*0040*/ 	.short	0x000a
        /*0042*/ 	.short	0x0034
        /*0044*/ 	.byte	0x00, 0xf0, 0x11, 0x00


	//----- nvinfo : EIATTR_KPARAM_INFO
	.align		4
.L_24:
        /*0048*/ 	.byte	0x04, 0x17
        /*004a*/ 	.short	(.L_26 - .L_25)
.L_25:
        /*004c*/ 	.word	0x00000000
        /*0050*/ 	.short	0x0009
        /*0052*/ 	.short	0x0030
        /*0054*/ 	.byte	0x00, 0xf0, 0x11, 0x00


	//----- nvinfo : EIATTR_KPARAM_INFO
	.align		4
.L_26:
        /*0058*/ 	.byte	0x04, 0x17
        /*005a*/ 	.short	(.L_28 - .L_27)
.L_27:
        /*005c*/ 	.word	0x00000000
        /*0060*/ 	.short	0x0008
        /*0062*/ 	.short	0x002c
        /*0064*/ 	.byte	0x00, 0xf0, 0x11, 0x00


	//----- nvinfo : EIATTR_KPARAM_INFO
	.align		4
.L_28:
        /*0068*/ 	.byte	0x04, 0x17
        /*006a*/ 	.short	(.L_30 - .L_29)
.L_29:
        /*006c*/ 	.word	0x00000000
        /*0070*/ 	.short	0x0007
        /*0072*/ 	.short	0x0028
        /*0074*/ 	.byte	0x00, 0xf0, 0x11, 0x00


	//----- nvinfo : EIATTR_KPARAM_INFO
	.align		4
.L_30:
        /*0078*/ 	.byte	0x04, 0x17
        /*007a*/ 	.short	(.L_32 - .L_31)
.L_31:
        /*007c*/ 	.word	0x00000000
        /*0080*/ 	.short	0x0006
        /*0082*/ 	.short	0x0024
        /*0084*/ 	.byte	0x00, 0xf0, 0x11, 0x00


	//----- nvinfo : EIATTR_KPARAM_INFO
	.align		4
.L_32:
        /*0088*/ 	.byte	0x04, 0x17
        /*008a*/ 	.short	(.L_34 - .L_33)
.L_33:
        /*008c*/ 	.word	0x00000000
        /*0090*/ 	.short	0x0005
        /*0092*/ 	.short	0x0020
        /*0094*/ 	.byte	0x00, 0xf0, 0x11, 0x00


	//----- nvinfo : EIATTR_KPARAM_INFO
	.align		4
.L_34:
        /*0098*/ 	.byte	0x04, 0x17
        /*009a*/ 	.short	(.L_36 - .L_35)
.L_35:
        /*009c*/ 	.word	0x00000000
        /*00a0*/ 	.short	0x0004
        /*00a2*/ 	.short	0x001c
        /*00a4*/ 	.byte	0x00, 0xf0, 0x11, 0x00


	//----- nvinfo : EIATTR_KPARAM_INFO
	.align		4
.L_36:
        /*00a8*/ 	.byte	0x04, 0x17
        /*00aa*/ 	.short	(.L_38 - .L_37)
.L_37:
        /*00ac*/ 	.word	0x00000000
        /*00b0*/ 	.short	0x0003
        /*00b2*/ 	.short	0x0018
        /*00b4*/ 	.byte	0x00, 0xf0, 0x11, 0x00


	//----- nvinfo : EIATTR_KPARAM_INFO
	.align		4
.L_38:
        /*00b8*/ 	.byte	0x04, 0x17
        /*00ba*/ 	.short	(.L_40 - .L_39)
.L_39:
        /*00bc*/ 	.word	0x00000000
        /*00c0*/ 	.short	0x0002
        /*00c2*/ 	.short	0x0010
        /*00c4*/ 	.byte	0x00, 0xf4, 0x21, 0x00


	//----- nvinfo : EIATTR_KPARAM_INFO
	.align		4
.L_40:
        /*00c8*/ 	.byte	0x04, 0x17
        /*00ca*/ 	.short	(.L_42 - .L_41)
.L_41:
        /*00cc*/ 	.word	0x00000000
        /*00d0*/ 	.short	0x0001
        /*00d2*/ 	.short	0x0008
        /*00d4*/ 	.byte	0x00, 0xf4, 0x21, 0x00


	//----- nvinfo : EIATTR_KPARAM_INFO
	.align		4
.L_42:
        /*00d8*/ 	.byte	0x04, 0x17
        /*00da*/ 	.short	(.L_44 - .L_43)
.L_43:
        /*00dc*/ 	.word	0x00000000
        /*00e0*/ 	.short	0x0000
        /*00e2*/ 	.short	0x0000
        /*00e4*/ 	.byte	0x00, 0xf4, 0x21, 0x00


	//----- nvinfo : EIATTR_AT_ENTRY_FRAGMENTS
	.align		4
.L_44:
        /*00e8*/ 	.byte	0x04, 0x4f
        /*00ea*/ 	.short	(.L_46 - .L_45)


	//   ....[0]....
.L_45:
        /*00ec*/ 	.word	0x00000004


	//----- nvinfo : EIATTR_RESERVED_SMEM_USED
	.align		4
.L_46:
        /*00f0*/ 	.byte	0x01, 0x41
	.zero		2


	//----- nvinfo : EIATTR_SPARSE_MMA_MASK
	.align		4
        /*00f4*/ 	.byte	0x03, 0x50
        /*00f6*/ 	.short	0x0000


	//----- nvinfo : EIATTR_TCGEN05_1CTA_USED
	.align		4
        /*00f8*/ 	.byte	0x01, 0x51
	.zero		2


	//----- nvinfo : EIATTR_MAXREG_COUNT
	.align		4
        /*00fc*/ 	.byte	0x03, 0x1b
        /*00fe*/ 	.short	0x00ff


	//----- nvinfo : EIATTR_NUM_BARRIERS
	.align		4
        /*0100*/ 	.byte	0x02, 0x4c
        /*0102*/ 	.byte	0x01
	.zero		1


	//----- nvinfo : EIATTR_INT_WARP_WIDE_INSTR_OFFSETS
	.align		4
        /*0104*/ 	.byte	0x04, 0x31
        /*0106*/ 	.short	(.L_48 - .L_47)


	//   ....[0]....
.L_47:
        /*0108*/ 	.word	0x00001780


	//   ....[1]....
        /*010c*/ 	.word	0x000017b0


	//   ....[2]....
        /*0110*/ 	.word	0x00003b40


	//   ....[3]....
        /*0114*/ 	.word	0x0000ab80


	//   ....[4]....
        /*0118*/ 	.word	0x0000abd0


	//----- nvinfo : EIATTR_COOP_GROUP_MASK_REGIDS
	.align		4
.L_48:
        /*011c*/ 	.byte	0x04, 0x29
        /*011e*/ 	.short	(.L_50 - .L_49)


	//   ....[0]....
.L_49:
        /*0120*/ 	.word	0xffffffff


	//   ....[1]....
        /*0124*/ 	.word	0xffffffff


	//   ....[2]....
        /*0128*/ 	.word	0xffffffff


	//   ....[3]....
        /*012c*/ 	.word	0xffffffff


	//----- nvinfo : EIATTR_COOP_GROUP_INSTR_OFFSETS
	.align		4
.L_50:
        /*0130*/ 	.byte	0x04, 0x28
        /*0132*/ 	.short	(.L_52 - .L_51)


	//   ....[0]....
.L_51:
        /*0134*/ 	.word	0x00000070


	//   ....[1]....
        /*0138*/ 	.word	0x00000330


	//   ....[2]....
        /*013c*/ 	.word	0x0000aa10


	//   ....[3]....
        /*0140*/ 	.word	0x0000ac80


	//----- nvinfo : EIATTR_VRC_CTA_INIT_COUNT
	.align		4
.L_52:
        /*0144*/ 	.byte	0x02, 0x4a
        /*0146*/ 	.byte	0x80
	.zero		1


	//----- nvinfo : EIATTR_MBARRIER_INSTR_OFFSETS
	.align		4
        /*0148*/ 	.byte	0x04, 0x39
        /*014a*/ 	.short	(.L_54 - .L_53)


	//   ....[0]....
.L_53:
        /*014c*/ 	.word	0x00001920
        /*0150*/ 	.word	0x000000ff
        /*0154*/ 	.word	0x00000000
        /*0158*/ 	.short	0x0100
        /*015a*/ 	.byte	0x08
	.zero		1


	//   ....[1]....
        /*015c*/ 	.word	0x00003b60
        /*0160*/ 	.word	0x000000ff
        /*0164*/ 	.word	0x00005008
        /*0168*/ 	.short	0x0100
        /*016a*/ 	.byte	0x0b
	.zero		1


	//   ....[2]....
        /*016c*/ 	.word	0x00004a50
        /*0170*/ 	.word	0x000000ff
        /*0174*/ 	.word	0x00000000
        /*0178*/ 	.short	0x010a
        /*017a*/ 	.byte	0x08
	.zero		1


	//   ....[3]....
        /*017c*/ 	.word	0x00006370
        /*0180*/ 	.word	0x000000ff
        /*0184*/ 	.word	0x00000000
        /*0188*/ 	.short	0x010a
        /*018a*/ 	.byte	0x08
	.zero		1


	//   ....[4]....
        /*018c*/ 	.word	0x00006510
        /*0190*/ 	.word	0x000000ff
        /*0194*/ 	.word	0x00005000
        /*0198*/ 	.short	0x0108
        /*019a*/ 	.byte	0x0b
	.zero		1


	//   ....[5]....
        /*019c*/ 	.word	0x00006680
        /*01a0*/ 	.word	0x000000ff
        /*01a4*/ 	.word	0x00005008
        /*01a8*/ 	.short	0x0108
        /*01aa*/ 	.byte	0x0b
	.zero		1


	//   ....[6]....
        /*01ac*/ 	.word	0x0000aca0
        /*01b0*/ 	.word	0x000000ff
        /*01b4*/ 	.word	0x00000000
        /*01b8*/ 	.short	0x010a
        /*01ba*/ 	.byte	0x08
	.zero		1


	//   ....[7]....
        /*01bc*/ 	.word	0x0000acd0
        /*01c0*/ 	.word	0x000000ff
        /*01c4*/ 	.word	0x00000000
        /*01c8*/ 	.short	0x010a
        /*01ca*/ 	.byte	0x08
	.zero		1


	//----- nvinfo : EIATTR_NUM_MBARRIERS
	.align		4
.L_54:
        /*01cc*/ 	.byte	0x03, 0x38
        /*01ce*/ 	.short	0x0002


	//----- nvinfo : EIATTR_EXIT_INSTR_OFFSETS
	.align		4
        /*01d0*/ 	.byte	0x04, 0x1c
        /*01d2*/ 	.short	(.L_56 - .L_55)


	//   ....[0]....
.L_55:
        /*01d4*/ 	.word	0x0000ac90


	//----- nvinfo : EIATTR_REQNTID
	.align		4
.L_56:
        /*01d8*/ 	.byte	0x04, 0x10
        /*01da*/ 	.short	(.L_58 - .L_57)
.L_57:
        /*01dc*/ 	.word	0x00000080
        /*01e0*/ 	.word	0x00000001
        /*01e4*/ 	.word	0x00000001


	//----- nvinfo : EIATTR_CRS_STACK_SIZE
	.align		4
.L_58:
        /*01e8*/ 	.byte	0x04, 0x1e
        /*01ea*/ 	.short	(.L_60 - .L_59)
.L_59:
        /*01ec*/ 	.word	0x00000000


	//----- nvinfo : EIATTR_CBANK_PARAM_SIZE
	.align		4
.L_60:
        /*01f0*/ 	.byte	0x03, 0x19
        /*01f2*/ 	.short	0x0050


	//----- nvinfo : EIATTR_PARAM_CBANK
	.align		4
        /*01f4*/ 	.byte	0x04, 0x0a
        /*01f6*/ 	.short	(.L_62 - .L_61)
	.align		4
.L_61:
        /*01f8*/ 	.word	index@(.nv.constant0.matmul_kernel)
        /*01fc*/ 	.short	0x0380
        /*01fe*/ 	.short	0x0050


	//----- nvinfo : EIATTR_SW_WAR
	.align		4
.L_62:
        /*0200*/ 	.byte	0x04, 0x36
        /*0202*/ 	.short	(.L_64 - .L_63)
.L_63:
        /*0204*/ 	.word	0x00000008
.L_64:


//--------------------- .nv.compat                --------------------------
	.section	.nv.compat,"",@"SHT_CUDA_COMPAT_INFO"
	.align	4
        /*0000*/ 	.byte	0x02, 0x02, 0x02, 0x00, 0x02, 0x05, 0x05, 0x00, 0x02, 0x03, 0x00, 0x00, 0x02, 0x06, 0x01, 0x00


//--------------------- .nv.callgraph             --------------------------
	.section	.nv.callgraph,"",@"SHT_CUDA_CALLGRAPH"
	.align	4
	.sectionentsize	8
	.align		4
        /*0000*/ 	.word	0x00000000
	.align		4
        /*0004*/ 	.word	0xffffffff
	.align		4
        /*0008*/ 	.word	0x00000000
	.align		4
        /*000c*/ 	.word	0xfffffffe
	.align		4
        /*0010*/ 	.word	0x00000000
	.align		4
        /*0014*/ 	.word	0xfffffffd
	.align		4
        /*0018*/ 	.word	0x00000000
	.align		4
        /*001c*/ 	.word	0xfffffffc


//--------------------- .text.matmul_kernel       --------------------------
	.section	.text.matmul_kernel,"ax",@progbits
	.align	128
        .global         matmul_kernel
        .type           matmul_kernel,@function
        .size           matmul_kernel,(.L_x_20 - matmul_kernel)
        .other          matmul_kernel,@"STO_CUDA_ENTRY STV_DEFAULT"
matmul_kernel:
.text.matmul_kernel:
[----:B------:R-:W0:Y:S01]  /*0000*/  LDC R1, c[0x0][0x37c] ;  /* 0x0000df00ff017b82 */ /* 0x000e220000000800 */
[----:B------:R-:W1:Y:S01]  /*0010*/  S2R R117, SR_TID.X ;  /* 0x0000000000757919 */ /* 0x000e620000002100 */
[----:B------:R-:W2:Y:S01]  /*0020*/  LDCU.64 UR24, c[0x0][0x358] ;  /* 0x00006b00ff1877ac */ /* 0x000ea20008000a00 */
[----:B-1----:R-:W-:-:S13]  /*0030*/  ISETP.GE.U32.AND P0, PT, R117, 0x20, PT ;  /* 0x000000207500780c */ /* 0x002fda0003f06070 */
[----:B------:R-:W-:Y:S02]  /*0040*/  VOTEU.ANY UP0, P0 ;  /* 0x0000000000ff7886 */ /* 0x000fe40000000100 */
[----:B0-2---:R-:W-:Y:S05]  /*0050*/  BRA.U UP0, `(.L_x_0) ;  /* 0x0000000100b87547 */ /* 0x005fea000b800000 */
[----:B------:R-:W0:Y:S01]  /*0060*/  S2UR UR6, SR_CgaCtaId ;  /* 0x00000000000679c3 */ /* 0x000e220000008800 */
[----:B------:R-:W-:Y:S01]  /*0070*/  NOP ;  /* 0x0000000000007918 */ /* 0x000fe20000000000 */
[----:B------:R-:W-:Y:S02]  /*0080*/  UMOV UR4, 0x40 ;  /* 0x0000004000047882 */ /* 0x000fe40000000000 */
[----:B0-----:R-:W-:-:S09]  /*0090*/  ULEA UR4, UR6, UR4, 0x18 ;  /* 0x0000000406047291 */ /* 0x001fd2000f8ec0ff */
[----:B------:R-:W0:Y:S01]  /*00a0*/  LDS.U8 R0, [UR4] ;  /* 0x00000004ff007984 */ /* 0x000e220008000000 */
[----:B------:R-:W-:Y:S02]  /*00b0*/  UMOV UR4, 0x400 ;  /* 0x0000040000047882 */ /* 0x000fe40000000000 */
[----:B------:R-:W-:Y:S01]  /*00c0*/  ULEA UR4, UR6, UR4, 0x18 ;  /* 0x0000000406047291 */ /* 0x000fe2000f8ec0ff */
[----:B0-----:R-:W-:-:S13]  /*00d0*/  ISETP.NE.AND P0, PT, R0, RZ, PT ;  /* 0x000000ff0000720c */ /* 0x001fda0003f05270 */
[----:B------:R-:W-:Y:S05]  /*00e0*/  @P0 BRA `(.L_x_1) ;  /* 0x00000000007c0947 */ /* 0x000fea0003800000 */
[----:B------:R-:W-:-:S13]  /*00f0*/  ELECT P0, URZ, PT ;  /* 0x0000000000ff782f */ /* 0x000fda0003800000 */
[----:B------:R-:W-:Y:S05]  /*0100*/  @!P0 BRA `(.L_x_2) ;  /* 0x0000000000848947 */ /* 0x000fea0003800000 */
[----:B------:R-:W-:Y:S01]  /*0110*/  UMOV UR5, 0x4 ;  /* 0x0000000400057882 */ /* 0x000fe20000000000 */
[----:B------:R-:W-:Y:S02]  /*0120*/  IMAD.MOV.U32 R4, RZ, RZ, 0x1 ;  /* 0x00000001ff047424 */ /* 0x000fe400078e00ff */
[----:B------:R-:W-:Y:S02]  /*0130*/  IMAD.MOV.U32 R5, RZ, RZ, 0xf ;  /* 0x0000000fff057424 */ /* 0x000fe400078e00ff */
[----:B------:R-:W-:Y:S04]  /*0140*/  DEPBAR.LE SB0, 0x36 ;  /* 0x00008d800000791a */ /* 0x000fe80000000000 */
[----:B------:R-:W0:Y:S02]  /*0150*/  UTCATOMSWS.FIND_AND_SET.ALIGN UP1, UR5, UR5 ;  /* 0x00000005000575e3 */ /* 0x000e240008020800 */
[----:B0-----:R-:W-:-:S04]  /*0160*/  PLOP3.LUT P0, PT, PT, PT, UP1, 0x80, 0x8 ;  /* 0x000000000008781c */ /* 0x001fc80003f0f018 */
[----:B------:R-:W-:-:S04]  /*0170*/  SEL R0, RZ, 0xffffffff, !P0 ;  /* 0xffffffffff007807 */ /* 0x000fc80004000000 */
[----:B------:R-:W-:Y:S01]  /*0180*/  ISETP.NE.AND P0, PT, R0, RZ, PT ;  /* 0x000000ff0000720c */ /* 0x000fe20003f05270 */
[----:B------:R-:W-:-:S12]  /*0190*/  IMAD.U32 R0, RZ, RZ, UR5 ;  /* 0x00000005ff007e24 */ /* 0x000fd8000f8e00ff */
[----:B------:R-:W-:Y:S05]  /*01a0*/  @P0 BRA `(.L_x_3) ;  /* 0x0000000000240947 */ /* 0x000fea0003800000 */
.L_x_4:
[----:B------:R-:W-:Y:S05]  /*01b0*/  NANOSLEEP 0x64 ;  /* 0x000000640000795d */ /* 0x000fea0003800000 */
[----:B------:R-:W-:-:S05]  /*01c0*/  UMOV UR5, 0x4 ;  /* 0x0000000400057882 */ /* 0x000fca0000000000 */
[----:B------:R-:W-:Y:S04]  /*01d0*/  DEPBAR.LE SB0, 0x36 ;  /* 0x00008d800000791a */ /* 0x000fe80000000000 */
[----:B------:R-:W0:Y:S02]  /*01e0*/  UTCATOMSWS.FIND_AND_SET.ALIGN UP1, UR5, UR5 ;  /* 0x00000005000575e3 */ /* 0x000e240008020800 */
[----:B0-----:R-:W-:-:S04]  /*01f0*/  PLOP3.LUT P0, PT, PT, PT, UP1, 0x80, 0x8 ;  /* 0x000000000008781c */ /* 0x001fc80003f0f018 */
[----:B------:R-:W-:-:S04]  /*0200*/  SEL R0, RZ, 0xffffffff, !P0 ;  /* 0xffffffffff007807 */ /* 0x000fc80004000000 */
[----:B------:R-:W-:Y:S01]  /*0210*/  ISETP.NE.AND P0, PT, R0, RZ, PT ;  /* 0x000000ff0000720c */ /* 0x000fe20003f05270 */
[----:B------:R-:W-:-:S12]  /*0220*/  IMAD.U32 R0, RZ, RZ, UR5 ;  /* 0x00000005ff007e24 */ /* 0x000fd8000f8e00ff */
[----:B------:R-:W-:Y:S05]  /*0230*/  @!P0 BRA `(.L_x_4) ;  /* 0xfffffffc00dc8947 */ /* 0x000fea000383ffff */
.L_x_3:
[C---:B------:R-:W-:Y:S01]  /*0240*/  VIADD R3, R0.reuse, 0x10 ;  /* 0x0000001000037836 */ /* 0x040fe20000000000 */
[----:B------:R-:W-:Y:S01]  /*0250*/  UMOV UR5, 0x50 ;  /* 0x0000005000057882 */ /* 0x000fe20000000000 */
[----:B------:R-:W-:Y:S01]  /*0260*/  SHF.L.U32 R2, R5, R0, RZ ;  /* 0x0000000005027219 */ /* 0x000fe200000006ff */
[----:B------:R-:W-:Y:S01]  /*0270*/  ULEA UR5, UR6, UR5, 0x18 ;  /* 0x0000000506057291 */ /* 0x000fe2000f8ec0ff */
[----:B------:R-:W-:Y:S01]  /*0280*/  IMAD.SHL.U32 R0, R0, 0x20, RZ ;  /* 0x0000002000007824 */ /* 0x000fe200078e00ff */
[----:B------:R-:W-:-:S04]  /*0290*/  SHF.L.U32 R3, R4, R3, RZ ;  /* 0x0000000304037219 */ /* 0x000fc800000006ff */
[----:B------:R-:W-:-:S05]  /*02a0*/  LOP3.LUT R2, R3, R2, RZ, 0xfc, !PT ;  /* 0x0000000203027212 */ /* 0x000fca00078efcff */
[----:B------:R0:W-:Y:S04]  /*02b0*/  ATOMS.OR RZ, [UR5], R2 ;  /* 0x00000002ffff798c */ /* 0x0001e8000b000005 */
[----:B------:R0:W-:Y:S01]  /*02c0*/  STS [UR4], R0 ;  /* 0x00000000ff007988 */ /* 0x0001e20008000804 */
[----:B------:R-:W-:Y:S05]  /*02d0*/  BRA `(.L_x_2) ;  /* 0x0000000000107947 */ /* 0x000fea0003800000 */
.L_x_1:
[----:B------:R-:W-:Y:S01]  /*02e0*/  IMAD.MOV.U32 R0, RZ, RZ, -0x1 ;  /* 0xffffffffff007424 */ /* 0x000fe200078e00ff */
[----:B------:R-:W-:-:S04]  /*02f0*/  MOV R2, 0x320 ;  /* 0x0000032000027802 */ /* 0x000fc80000000f00 */
[----:B------:R0:W-:Y:S03]  /*0300*/  STS [UR4], R0 ;  /* 0x00000000ff007988 */ /* 0x0001e60008000804 */
[----:B0-----:R-:W-:Y:S05]  /*0310*/  CALL.REL.NOINC `($__internal_1_$__cuda_sm10x_tcgen05_guardrail_trap_phase_invalid_during_alloc) ;  /* 0x000000a800847944 */ /* 0x001fea0003c00000 */
.L_x_2:
[----:B------:R-:W-:Y:S05]  /*0320*/  WARPSYNC.ALL ;  /* 0x0000000000007948 */ /* 0x000fea0003800000 */
[----:B------:R-:W-:Y:S01]  /*0330*/  NOP ;  /* 0x0000000000007918 */ /* 0x000fe20000000000 */
.L_x_0:
[----:B------:R-:W1:Y:S01]  /*0340*/  LDC.64 R118, c[0x0][0x398] ;  /* 0x0000e600ff767b82 */ /* 0x000e620000000a00 */
[----:B------:R-:W2:Y:S01]  /*0350*/  S2R R5, SR_CTAID.X ;  /* 0x0000000000057919 */ /* 0x000ea20000002500 */
[----:B------:R-:W-:Y:S01]  /*0360*/  UMOV UR11, 0x400 ;  /* 0x00000400000b7882 */ /* 0x000fe20000000000 */
[----:B------:R-:W3:Y:S01]  /*0370*/  LDCU UR9, c[0x0][0x3a4] ;  /* 0x00007480ff0977ac */ /* 0x000ee20008000800 */
[----:B------:R-:W4:Y:S04]  /*0380*/  LDCU.128 UR16, c[0x0][0x380] ;  /* 0x00007000ff1077ac */ /* 0x000f280008000c00 */
[----:B------:R-:W5:Y:S08]  /*0390*/  S2UR UR5, SR_CgaCtaId ;  /* 0x00000000000579c3 */ /* 0x000f700000008800 */
[----:B------:R-:W0:Y:S02]  /*03a0*/  LDC R121, c[0x0][0x3a0] ;  /* 0x0000e800ff797b82 */ /* 0x000e240000000800 */
[----:B01----:R-:W-:Y:S01]  /*03b0*/  VIADD R0, R119, 0x3f ;  /* 0x0000003f77007836 */ /* 0x003fe20000000000 */
[----:B------:R-:W-:-:S02]  /*03c0*/  IABS R161, R119 ;  /* 0x0000007700a17213 */ /* 0x000fc40000000000 */
[----:B------:R-:W-:Y:S02]  /*03d0*/  IABS R15, R118 ;  /* 0x00000076000f7213 */ /* 0x000fe40000000000 */
[----:B------:R-:W-:Y:S01]  /*03e0*/  SHF.R.S32.HI R3, RZ, 0x1f, R0 ;  /* 0x0000001fff037819 */ /* 0x000fe20000011400 */
[----:B-----5:R-:W-:-:S03]  /*03f0*/  ULEA UR11, UR5, UR11, 0x18 ;  /* 0x0000000b050b7291 */ /* 0x020fc6000f8ec0ff */
[----:B------:R-:W-:Y:S01]  /*0400*/  LEA.HI R3, R3, R0, RZ, 0x6 ;  /* 0x0000000003037211 */ /* 0x000fe200078f30ff */
[----:B------:R-:W-:Y:S01]  /*0410*/  BAR.SYNC.DEFER_BLOCKING 0x0 ;  /* 0x0000000000007b1d */ /* 0x000fe20000010000 */
[----:B--2---:R-:W-:Y:S01]  /*0420*/  IABS R8, R5 ;  /* 0x0000000500087213 */ /* 0x004fe20000000000 */
[----:B------:R-:W-:Y:S01]  /*0430*/  UIADD3 UR8, UPT, UPT, UR11, 0x5000, URZ ;  /* 0x000050000b087890 */ /* 0x000fe2000fffe0ff */
[----:B------:R-:W-:Y:S01]  /*0440*/  SHF.R.S32.HI R3, RZ, 0x6, R3 ;  /* 0x00000006ff037819 */ /* 0x000fe20000011403 */
[----:B------:R-:W-:-:S04]  /*0450*/  VIADD R19, R121, 0xffffffe2 ;  /* 0xffffffe279137836 */ /* 0x000fc80000000000 */
[----:B------:R-:W-:Y:S02]  /*0460*/  IMAD.SHL.U32 R4, R3, 0x8, RZ ;  /* 0x0000000803047824 */ /* 0x000fe400078e00ff */
[----:B------:R-:W-:-:S03]  /*0470*/  VIADD R18, R121, 0xffffffe3 ;  /* 0xffffffe379127836 */ /* 0x000fc60000000000 */
[-C--:B------:R-:W-:Y:S02]  /*0480*/  IABS R7, R4.reuse ;  /* 0x0000000400077213 */ /* 0x080fe40000000000 */
[----:B------:R-:W-:Y:S02]  /*0490*/  IABS R10, R4 ;  /* 0x00000004000a7213 */ /* 0x000fe40000000000 */
[----:B------:R-:W0:Y:S01]  /*04a0*/  I2F.RP R0, R7 ;  /* 0x0000000700007306 */ /* 0x000e220000209400 */
[----:B------:R-:W1:Y:S07]  /*04b0*/  LDS R13, [UR11] ;  /* 0x0000000bff0d7984 */ /* 0x000e6e0008000800 */
[----:B0-----:R-:W0:Y:S02]  /*04c0*/  MUFU.RCP R0, R0 ;  /* 0x0000000000007308 */ /* 0x001e240000001000 */
[----:B0-----:R-:W-:-:S02]  /*04d0*/  VIADD R2, R0, 0xffffffe ;  /* 0x0ffffffe00027836 */ /* 0x001fc40000000000 */
[----:B------:R-:W-:-:S04]  /*04e0*/  IMAD.MOV R0, RZ, RZ, -R10 ;  /* 0x000000ffff007224 */ /* 0x000fc800078e0a0a */
[----:B------:R0:W2:Y:S02]  /*04f0*/  F2I.FTZ.U32.TRUNC.NTZ R3, R2 ;  /* 0x0000000200037305 */ /* 0x0000a4000021f000 */
[----:B0-----:R-:W-:Y:S01]  /*0500*/  IMAD.MOV.U32 R2, RZ, RZ, RZ ;  /* 0x000000ffff027224 */ /* 0x001fe200078e00ff */
[----:B-1----:R-:W-:Y:S01]  /*0510*/  R2UR UR10, R13 ;  /* 0x000000000d0a72ca */ /* 0x002fe200000e0000 */
[----:B--2---:R-:W-:-:S04]  /*0520*/  IMAD.MOV R6, RZ, RZ, -R3 ;  /* 0x000000ffff067224 */ /* 0x004fc800078e0a03 */
[----:B------:R-:W-:Y:S02]  /*0530*/  IMAD R9, R6, R7, RZ ;  /* 0x0000000706097224 */ /* 0x000fe400078e02ff */
[----:B------:R-:W-:Y:S02]  /*0540*/  IMAD.MOV.U32 R6, RZ, RZ, R8 ;  /* 0x000000ffff067224 */ /* 0x000fe400078e0008 */
[----:B------:R-:W-:-:S06]  /*0550*/  IMAD.HI.U32 R3, R3, R9, R2 ;  /* 0x0000000903037227 */ /* 0x000fcc00078e0002 */
[----:B------:R-:W-:-:S04]  /*0560*/  IMAD.HI.U32 R3, R3, R6, RZ ;  /* 0x0000000603037227 */ /* 0x000fc800078e00ff */
[----:B------:R-:W-:Y:S01]  /*0570*/  IMAD R0, R3, R0, R6 ;  /* 0x0000000003007224 */ /* 0x000fe200078e0206 */
[----:B------:R-:W-:Y:S04]  /*0580*/  BAR.SYNC.DEFER_BLOCKING 0x0 ;  /* 0x0000000000007b1d */ /* 0x000fe80000010000 */
[----:B------:R-:W-:-:S13]  /*0590*/  ISETP.GT.U32.AND P1, PT, R7, R0, PT ;  /* 0x000000000700720c */ /* 0x000fda0003f24070 */
[----:B------:R-:W-:Y:S02]  /*05a0*/  @!P1 IMAD.IADD R0, R0, 0x1, -R7 ;  /* 0x0000000100009824 */ /* 0x000fe400078e0a07 */
[----:B------:R-:W-:Y:S01]  /*05b0*/  @!P1 VIADD R3, R3, 0x1 ;  /* 0x0000000103039836 */ /* 0x000fe20000000000 */
[----:B------:R-:W-:Y:S02]  /*05c0*/  ISETP.NE.AND P1, PT, R4, RZ, PT ;  /* 0x000000ff0400720c */ /* 0x000fe40003f25270 */
[----:B------:R-:W-:Y:S02]  /*05d0*/  ISETP.GE.U32.AND P0, PT, R0, R7, PT ;  /* 0x000000070000720c */ /* 0x000fe40003f06070 */
[----:B------:R-:W-:-:S04]  /*05e0*/  LOP3.LUT R0, R5, R4, RZ, 0x3c, !PT ;  /* 0x0000000405007212 */ /* 0x000fc800078e3cff */
[----:B------:R-:W-:Y:S01]  /*05f0*/  ISETP.GE.AND P2, PT, R0, RZ, PT ;  /* 0x000000ff0000720c */ /* 0x000fe20003f46270 */
[----:B------:R-:W-:-:S06]  /*0600*/  VIADD R0, R118, 0xff ;  /* 0x000000ff76007836 */ /* 0x000fcc0000000000 */
[----:B------:R-:W-:-:S04]  /*0610*/  @P0 VIADD R3, R3, 0x1 ;  /* 0x0000000103030836 */ /* 0x000fc80000000000 */
[----:B------:R-:W-:Y:S01]  /*0620*/  IMAD.MOV.U32 R2, RZ, RZ, R3 ;  /* 0x000000ffff027224 */ /* 0x000fe200078e0003 */
[----:B------:R-:W-:-:S03]  /*0630*/  SHF.R.S32.HI R3, RZ, 0x1f, R0 ;  /* 0x0000001fff037819 */ /* 0x000fc60000011400 */
[----:B------:R-:W-:Y:S01]  /*0640*/  @!P2 IMAD.MOV R2, RZ, RZ, -R2 ;  /* 0x000000ffff02a224 */ /* 0x000fe200078e0a02 */
[----:B------:R-:W-:Y:S02]  /*0650*/  @!P1 LOP3.LUT R2, RZ, R4, RZ, 0x33, !PT ;  /* 0x00000004ff029212 */ /* 0x000fe400078e33ff */
[----:B------:R-:W-:-:S03]  /*0660*/  LEA.HI R3, R3, R0, RZ, 0x8 ;  /* 0x0000000003037211 */ /* 0x000fc600078f40ff */
[----:B------:R-:W-:Y:S02]  /*0670*/  IMAD.SHL.U32 R10, R2, 0x8, RZ ;  /* 0x00000008020a7824 */ /* 0x000fe400078e00ff */
[----:B------:R-:W-:-:S03]  /*0680*/  IMAD.MOV R2, RZ, RZ, -R2 ;  /* 0x000000ffff027224 */ /* 0x000fc600078e0a02 */
[----:B------:R-:W-:Y:S01]  /*0690*/  LEA.HI.SX32 R3, R3, -R10, 0x18 ;  /* 0x8000000a03037211 */ /* 0x000fe200078fc2ff */
[----:B------:R-:W-:Y:S02]  /*06a0*/  IMAD R12, R4, R2, R5 ;  /* 0x00000002040c7224 */ /* 0x000fe400078e0205 */
[----:B------:R-:W-:Y:S01]  /*06b0*/  IMAD.MOV.U32 R2, RZ, RZ, RZ ;  /* 0x000000ffff027224 */ /* 0x000fe200078e00ff */
[----:B------:R-:W-:Y:S02]  /*06c0*/  VIMNMX R11, PT, PT, R3, 0x8, PT ;  /* 0x00000008030b7848 */ /* 0x000fe40003fe0100 */
[----:B------:R-:W-:Y:S02]  /*06d0*/  IABS R4, R12 ;  /* 0x0000000c00047213 */ /* 0x000fe40000000000 */
[----:B------:R-:W-:-:S04]  /*06e0*/  IABS R7, R11 ;  /* 0x0000000b00077213 */ /* 0x000fc80000000000 */
[----:B------:R-:W0:Y:S08]  /*06f0*/  I2F.RP R0, R7 ;  /* 0x0000000700007306 */ /* 0x000e300000209400 */
[----:B0-----:R-:W0:Y:S02]  /*0700*/  MUFU.RCP R0, R0 ;  /* 0x0000000000007308 */ /* 0x001e240000001000 */
[----:B0-----:R-:W-:-:S06]  /*0710*/  VIADD R3, R0, 0xffffffe ;  /* 0x0ffffffe00037836 */ /* 0x001fcc0000000000 */
[----:B------:R-:W0:Y:S02]  /*0720*/  F2I.FTZ.U32.TRUNC.NTZ R3, R3 ;  /* 0x0000000300037305 */ /* 0x000e24000021f000 */
[----:B0-----:R-:W-:-:S04]  /*0730*/  IMAD.MOV R6, RZ, RZ, -R3 ;  /* 0x000000ffff067224 */ /* 0x001fc800078e0a03 */
[----:B------:R-:W-:Y:S01]  /*0740*/  IMAD R5, R6, R7, RZ ;  /* 0x0000000706057224 */ /* 0x000fe200078e02ff */
[----:B------:R-:W-:-:S03]  /*0750*/  IABS R6, R11 ;  /* 0x0000000b00067213 */ /* 0x000fc60000000000 */
[----:B------:R-:W-:-:S04]  /*0760*/  IMAD.HI.U32 R2, R3, R5, R2 ;  /* 0x0000000503027227 */ /* 0x000fc800078e0002 */
[----:B------:R-:W-:Y:S02]  /*0770*/  IMAD.MOV.U32 R3, RZ, RZ, R4 ;  /* 0x000000ffff037224 */ /* 0x000fe400078e0004 */
[----:B------:R-:W0:Y:S01]  /*0780*/  I2F.RP R4, R161 ;  /* 0x000000a100047306 */ /* 0x000e220000209400 */
[----:B------:R-:W-:Y:S02]  /*0790*/  IMAD.MOV R0, RZ, RZ, -R6 ;  /* 0x000000ffff007224 */ /* 0x000fe400078e0a06 */
[----:B------:R-:W-:-:S04]  /*07a0*/  IMAD.HI.U32 R2, R2, R3, RZ ;  /* 0x0000000302027227 */ /* 0x000fc800078e00ff */
[----:B------:R-:W-:Y:S02]  /*07b0*/  IMAD R0, R2, R0, R3 ;  /* 0x0000000002007224 */ /* 0x000fe400078e0203 */
[----:B------:R-:W1:Y:S03]  /*07c0*/  I2F.RP R3, R15 ;  /* 0x0000000f00037306 */ /* 0x000e660000209400 */
[----:B------:R-:W-:-:S05]  /*07d0*/  ISETP.GT.U32.AND P1, PT, R7, R0, PT ;  /* 0x000000000700720c */ /* 0x000fca0003f24070 */
[----:B0-----:R-:W0:Y:S08]  /*07e0*/  MUFU.RCP R4, R4 ;  /* 0x0000000400047308 */ /* 0x001e300000001000 */
[----:B------:R-:W-:Y:S01]  /*07f0*/  @!P1 IMAD.IADD R0, R0, 0x1, -R7 ;  /* 0x0000000100009824 */ /* 0x000fe200078e0a07 */
[----:B-1----:R-:W1:Y:S01]  /*0800*/  MUFU.RCP R3, R3 ;  /* 0x0000000300037308 */ /* 0x002e620000001000 */
[----:B------:R-:W-:Y:S01]  /*0810*/  @!P1 VIADD R2, R2, 0x1 ;  /* 0x0000000102029836 */ /* 0x000fe20000000000 */
[----:B------:R-:W-:-:S02]  /*0820*/  ISETP.NE.AND P1, PT, R11, RZ, PT ;  /* 0x000000ff0b00720c */ /* 0x000fc40003f25270 */
[----:B------:R-:W-:Y:S02]  /*0830*/  ISETP.GE.U32.AND P0, PT, R0, R7, PT ;  /* 0x000000070000720c */ /* 0x000fe40003f06070 */
[----:B------:R-:W-:Y:S01]  /*0840*/  LOP3.LUT R0, R12, R11, RZ, 0x3c, !PT ;  /* 0x0000000b0c007212 */ /* 0x000fe200078e3cff */
[----:B0-----:R-:W-:Y:S01]  /*0850*/  VIADD R5, R4, 0xffffffe ;  /* 0x0ffffffe04057836 */ /* 0x001fe20000000000 */
[----:B------:R-:W-:Y:S02]  /*0860*/  SHF.R.U32.HI R7, RZ, 0x5, R117 ;  /* 0x00000005ff077819 */ /* 0x000fe40000011675 */
[----:B------:R-:W-:Y:S02]  /*0870*/  ISETP.GE.AND P2, PT, R0, RZ, PT ;  /* 0x000000ff0000720c */ /* 0x000fe40003f46270 */
[----:B------:R-:W-:Y:S01]  /*0880*/  SGXT.U32 R7, R7, 0x2 ;  /* 0x000000020707781a */ /* 0x000fe20000000000 */
[----:B------:R-:W0:Y:S04]  /*0890*/  F2I.FTZ.U32.TRUNC.NTZ R5, R5 ;  /* 0x0000000500057305 */ /* 0x000e28000021f000 */
[----:B------:R-:W-:-:S02]  /*08a0*/  @P0 VIADD R2, R2, 0x1 ;  /* 0x0000000102020836 */ /* 0x000fc40000000000 */
[----:B-1----:R-:W-:-:S04]  /*08b0*/  VIADD R3, R3, 0xffffffe ;  /* 0x0ffffffe03037836 */ /* 0x002fc80000000000 */
[----:B------:R-:W-:Y:S01]  /*08c0*/  @!P2 IMAD.MOV R2, RZ, RZ, -R2 ;  /* 0x000000ffff02a224 */ /* 0x000fe200078e0a02 */
[----:B------:R-:W-:Y:S01]  /*08d0*/  @!P1 LOP3.LUT R2, RZ, R11, RZ, 0x33, !PT ;  /* 0x0000000bff029212 */ /* 0x000fe200078e33ff */
[----:B------:R-:W1:Y:S01]  /*08e0*/  F2I.FTZ.U32.TRUNC.NTZ R3, R3 ;  /* 0x0000000300037305 */ /* 0x000e62000021f000 */
[----:B0-----:R-:W-:-:S03]  /*08f0*/  IMAD.MOV R4, RZ, RZ, -R5 ;  /* 0x000000ffff047224 */ /* 0x001fc600078e0a05 */
[----:B------:R-:W-:Y:S02]  /*0900*/  IMAD.SHL.U32 R0, R2, 0x40, RZ ;  /* 0x0000004002007824 */ /* 0x000fe400078e00ff */
[----:B------:R-:W-:Y:S02]  /*0910*/  IMAD R9, R4, R161, RZ ;  /* 0x000000a104097224 */ /* 0x000fe400078e02ff */
[----:B------:R-:W-:Y:S01]  /*0920*/  IMAD.MOV.U32 R4, RZ, RZ, RZ ;  /* 0x000000ffff047224 */ /* 0x000fe200078e00ff */
[----:B------:R-:W-:-:S03]  /*0930*/  LOP3.LUT R7, R0, R7, RZ, 0xfc, !PT ;  /* 0x0000000700077212 */ /* 0x000fc600078efcff */
[----:B------:R-:W-:Y:S01]  /*0940*/  IMAD.HI.U32 R9, R5, R9, R4 ;  /* 0x0000000905097227 */ /* 0x000fe200078e0004 */
[----:B------:R-:W-:Y:S02]  /*0950*/  SHF.R.U32.HI R4, RZ, 0x5, R117 ;  /* 0x00000005ff047819 */ /* 0x000fe40000011675 */
[----:B------:R-:W-:Y:S01]  /*0960*/  LOP3.LUT R35, R7, 0x4, RZ, 0xfc, !PT ;  /* 0x0000000407237812 */ /* 0x000fe200078efcff */
[----:B-1----:R-:W-:Y:S01]  /*0970*/  IMAD.MOV R14, RZ, RZ, -R3 ;  /* 0x000000ffff0e7224 */ /* 0x002fe200078e0a03 */
[----:B------:R-:W-:Y:S02]  /*0980*/  IABS R6, R7 ;  /* 0x0000000700067213 */ /* 0x000fe40000000000 */
[----:B------:R-:W-:Y:S01]  /*0990*/  R2UR UR7, R4 ;  /* 0x00000000040772ca */ /* 0x000fe200000e0000 */
[----:B------:R-:W-:Y:S01]  /*09a0*/  IMAD.MOV R4, RZ, RZ, -R2 ;  /* 0x000000ffff047224 */ /* 0x000fe200078e0a02 */
[----:B------:R-:W-:Y:S01]  /*09b0*/  IABS R8, R35 ;  /* 0x0000002300087213 */ /* 0x000fe20000000000 */
[----:B------:R-:W-:Y:S01]  /*09c0*/  IMAD.HI.U32 R2, R9, R6, RZ ;  /* 0x0000000609027227 */ /* 0x000fe200078e00ff */
[----:B------:R-:W-:-:S02]  /*09d0*/  LOP3.LUT R45, R7, 0x8, RZ, 0xfc, !PT ;  /* 0x00000008072d7812 */ /* 0x000fc400078efcff */
[----:B------:R-:W-:Y:S01]  /*09e0*/  LOP3.LUT R57, R7, 0xc, RZ, 0xfc, !PT ;  /* 0x0000000c07397812 */ /* 0x000fe200078efcff */
[----:B------:R-:W-:Y:S01]  /*09f0*/  IMAD.HI.U32 R5, R9, R8, RZ ;  /* 0x0000000809057227 */ /* 0x000fe200078e00ff */
[C---:B------:R-:W-:Y:S02]  /*0a00*/  LOP3.LUT R93, R7.reuse, 0x18, RZ, 0xfc, !PT ;  /* 0x00000018075d7812 */ /* 0x040fe400078efcff */
[----:B------:R-:W-:Y:S01]  /*0a10*/  LOP3.LUT R81, R7, 0x14, RZ, 0xfc, !PT ;  /* 0x0000001407517812 */ /* 0x000fe200078efcff */
[----:B------:R-:W-:Y:S01]  /*0a20*/  IMAD R4, R11, R4, R12 ;  /* 0x000000040b047224 */ /* 0x000fe200078e020c */
[----:B------:R-:W-:Y:S01]  /*0a30*/  IABS R12, R57 ;  /* 0x00000039000c7213 */ /* 0x000fe20000000000 */
[----:B------:R-:W-:Y:S01]  /*0a40*/  IMAD.MOV R123, RZ, RZ, -R2 ;  /* 0x000000ffff7b7224 */ /* 0x000fe200078e0a02 */
[----:B------:R-:W-:Y:S01]  /*0a50*/  IABS R138, R93 ;  /* 0x0000005d008a7213 */ /* 0x000fe20000000000 */
[----:B------:R-:W-:Y:S01]  /*0a60*/  IMAD R11, R14, R15, RZ ;  /* 0x0000000f0e0b7224 */ /* 0x000fe200078e02ff */
[----:B------:R-:W-:Y:S01]  /*0a70*/  LOP3.LUT R69, R7, 0x10, RZ, 0xfc, !PT ;  /* 0x0000001007457812 */ /* 0x000fe200078efcff */
[----:B------:R-:W-:Y:S01]  /*0a80*/  IMAD.MOV.U32 R2, RZ, RZ, RZ ;  /* 0x000000ffff027224 */ /* 0x000fe200078e00ff */
[----:B------:R-:W-:Y:S01]  /*0a90*/  IABS R14, R81 ;  /* 0x00000051000e7213 */ /* 0x000fe20000000000 */
[----:B------:R-:W-:Y:S01]  /*0aa0*/  IMAD.MOV R125, RZ, RZ, -R5 ;  /* 0x000000ffff7d7224 */ /* 0x000fe200078e0a05 */
[----:B------:R-:W-:Y:S01]  /*0ab0*/  IABS R96, R69 ;  /* 0x0000004500607213 */ /* 0x000fe20000000000 */
[----:B------:R-:W-:Y:S01]  /*0ac0*/  IMAD.HI.U32 R5, R3, R11, R2 ;  /* 0x0000000b03057227 */ /* 0x000fe200078e0002 */
[C---:B------:R-:W-:Y:S01]  /*0ad0*/  LOP3.LUT R105, R7.reuse, 0x20, RZ, 0xfc, !PT ;  /* 0x0000002007697812 */ /* 0x040fe200078efcff */
[----:B------:R-:W-:Y:S01]  /*0ae0*/  USHF.L.U32 UR4, UR7, 0x15, URZ ;  /* 0x0000001507047899 */ /* 0x000fe200080006ff */
[----:B------:R-:W-:Y:S01]  /*0af0*/  LOP3.LUT R139, R7, 0x24, RZ, 0xfc, !PT ;  /* 0x00000024078b7812 */ /* 0x000fe200078efcff */
[----:B------:R-:W-:Y:S01]  /*0b00*/  IMAD.IADD R3, R10, 0x1, R4 ;  /* 0x000000010a037824 */ /* 0x000fe200078e0204 */
[----:B------:R-:W-:Y:S01]  /*0b10*/  IABS R10, R45 ;  /* 0x0000002d000a7213 */ /* 0x000fe20000000000 */
[C---:B------:R-:W-:Y:S01]  /*0b20*/  IMAD.HI.U32 R4, R9.reuse, R12, RZ ;  /* 0x0000000c09047227 */ /* 0x040fe200078e00ff */
[----:B------:R-:W-:Y:S01]  /*0b30*/  IABS R136, R105 ;  /* 0x0000006900887213 */ /* 0x000fe20000000000 */
[----:B------:R-:W-:Y:S01]  /*0b40*/  ULOP3.LUT UR4, UR4, 0x600000, URZ, 0xc0, !UPT ;  /* 0x0060000004047892 */ /* 0x000fe2000f8ec0ff */
[----:B------:R-:W-:Y:S01]  /*0b50*/  IABS R132, R139 ;  /* 0x0000008b00847213 */ /* 0x000fe20000000000 */
[----:B------:R-:W-:Y:S01]  /*0b60*/  IMAD.HI.U32 R2, R9, R10, RZ ;  /* 0x0000000a09027227 */ /* 0x000fe200078e00ff */
[C---:B------:R-:W-:Y:S01]  /*0b70*/  LOP3.LUT R135, R7.reuse, 0x2c, RZ, 0xfc, !PT ;  /* 0x0000002c07877812 */ /* 0x040fe200078efcff */
[----:B------:R-:W-:Y:S01]  /*0b80*/  UIADD3 UR12, UPT, UPT, UR10, UR4, URZ ;  /* 0x000000040a0c7290 */ /* 0x000fe2000fffe0ff */
[C---:B------:R-:W-:Y:S01]  /*0b90*/  LOP3.LUT R137, R7.reuse, 0x28, RZ, 0xfc, !PT ;  /* 0x0000002807897812 */ /* 0x040fe200078efcff */
[----:B------:R-:W-:Y:S01]  /*0ba0*/  IMAD.MOV R129, RZ, RZ, -R2 ;  /* 0x000000ffff817224 */ /* 0x000fe200078e0a02 */
[----:B------:R-:W-:Y:S01]  /*0bb0*/  IABS R134, R135 ;  /* 0x0000008700867213 */ /* 0x000fe20000000000 */
[----:B------:R-:W-:Y:S01]  /*0bc0*/  IMAD.MOV R4, RZ, RZ, -R4 ;  /* 0x000000ffff047224 */ /* 0x000fe200078e0a04 */
[----:B------:R-:W-:Y:S01]  /*0bd0*/  LOP3.LUT R160, R7, 0x34, RZ, 0xfc, !PT ;  /* 0x0000003407a07812 */ /* 0x000fe200078efcff */
[----:B------:R-:W-:Y:S01]  /*0be0*/  IMAD.HI.U32 R2, R9, R138, RZ ;  /* 0x0000008a09027227 */ /* 0x000fe200078e00ff */
[----:B------:R-:W-:Y:S01]  /*0bf0*/  IABS R130, R137 ;  /* 0x0000008900827213 */ /* 0x000fe20000000000 */
[----:B------:R-:W-:Y:S01]  /*0c00*/  UMOV UR4, 0x1 ;  /* 0x0000000100047882 */ /* 0x000fe20000000000 */
[----:B------:R-:W-:Y:S01]  /*0c10*/  LOP3.LUT R131, R7, 0x30, RZ, 0xfc, !PT ;  /* 0x0000003007837812 */ /* 0x000fe200078efcff */
[----:B------:R-:W-:Y:S01]  /*0c20*/  IMAD R141, R161, R4, R12 ;  /* 0x00000004a18d7224 */ /* 0x000fe200078e020c */
[----:B------:R-:W-:Y:S01]  /*0c30*/  LOP3.LUT R4, R117, 0x7f, RZ, 0xc0, !PT ;  /* 0x0000007f75047812 */ /* 0x000fe200078ec0ff */
[----:B------:R-:W-:Y:S01]  /*0c40*/  IMAD.MOV R2, RZ, RZ, -R2 ;  /* 0x000000ffff027224 */ /* 0x000fe200078e0a02 */
[----:B------:R-:W-:Y:S01]  /*0c50*/  IABS R122, R131 ;  /* 0x00000083007a7213 */ /* 0x000fe20000000000 */
[----:B------:R-:W-:Y:S01]  /*0c60*/  IMAD R125, R161, R125, R8 ;  /* 0x0000007da17d7224 */ /* 0x000fe200078e0208 */
[----:B------:R-:W-:Y:S01]  /*0c70*/  LOP3.LUT R128, R7, 0x38, RZ, 0xfc, !PT ;  /* 0x0000003807807812 */ /* 0x000fe200078efcff */
[----:B------:R-:W-:-:S02]  /*0c80*/  IMAD R138, R161, R2, R138 ;  /* 0x00000002a18a7224 */ /* 0x000fc400078e028a */
[C---:B------:R-:W-:Y:S01]  /*0c90*/  IMAD R123, R161.reuse, R123, R6 ;  /* 0x0000007ba17b7224 */ /* 0x040fe200078e0206 */
[----:B------:R-:W-:Y:S01]  /*0ca0*/  ISETP.GT.U32.AND P4, PT, R161, R125, PT ;  /* 0x0000007da100720c */ /* 0x000fe20003f84070 */
[----:B------:R-:W-:Y:S01]  /*0cb0*/  IMAD.HI.U32 R8, R9, R14, RZ ;  /* 0x0000000e09087227 */ /* 0x000fe200078e00ff */
[----:B------:R-:W-:Y:S02]  /*0cc0*/  IABS R124, R128 ;  /* 0x00000080007c7213 */ /* 0x000fe40000000000 */
[----:B------:R-:W-:Y:S01]  /*0cd0*/  ISETP.GT.U32.AND P5, PT, R161, R123, PT ;  /* 0x0000007ba100720c */ /* 0x000fe20003fa4070 */
[----:B------:R-:W-:Y:S02]  /*0ce0*/  IMAD R2, R3, 0x100, R4 ;  /* 0x0000010003027824 */ /* 0x000fe400078e0204 */
[----:B------:R-:W-:-:S03]  /*0cf0*/  IMAD.HI.U32 R6, R9, R96, RZ ;  /* 0x0000006009067227 */ /* 0x000fc600078e00ff */
[----:B------:R-:W-:Y:S01]  /*0d00*/  IABS R12, R2 ;  /* 0x00000002000c7213 */ /* 0x000fe20000000000 */
[----:B------:R-:W-:Y:S02]  /*0d10*/  IMAD.MOV R8, RZ, RZ, -R8 ;  /* 0x000000ffff087224 */ /* 0x000fe400078e0a08 */
[----:B------:R-:W-:Y:S02]  /*0d20*/  VIADD R3, R2, 0x80 ;  /* 0x0000008002037836 */ /* 0x000fe40000000000 */
[----:B------:R-:W-:Y:S02]  /*0d30*/  IMAD.MOV R6, RZ, RZ, -R6 ;  /* 0x000000ffff067224 */ /* 0x000fe400078e0a06 */
[C---:B------:R-:W-:Y:S01]  /*0d40*/  IMAD R143, R161.reuse, R8, R14 ;  /* 0x00000008a18f7224 */ /* 0x040fe200078e020e */
[----:B------:R-:W-:Y:S01]  /*0d50*/  IABS R14, R3 ;  /* 0x00000003000e7213 */ /* 0x000fe20000000000 */
[----:B------:R-:W-:Y:S02]  /*0d60*/  IMAD R96, R161, R6, R96 ;  /* 0x00000006a1607224 */ /* 0x000fe400078e0260 */
[----:B------:R-:W-:-:S04]  /*0d70*/  IMAD.HI.U32 R6, R5, R12, RZ ;  /* 0x0000000c05067227 */ /* 0x000fc800078e00ff */
[----:B------:R-:W-:-:S04]  /*0d80*/  IMAD.HI.U32 R8, R9, R136, RZ ;  /* 0x0000008809087227 */ /* 0x000fc800078e00ff */
[----:B------:R-:W-:-:S04]  /*0d90*/  IMAD.HI.U32 R5, R5, R14, RZ ;  /* 0x0000000e05057227 */ /* 0x000fc800078e00ff */
[----:B------:R-:W-:Y:S02]  /*0da0*/  IMAD.MOV R6, RZ, RZ, -R6 ;  /* 0x000000ffff067224 */ /* 0x000fe400078e0a06 */
[----:B------:R-:W-:Y:S02]  /*0db0*/  IMAD.MOV R8, RZ, RZ, -R8 ;  /* 0x000000ffff087224 */ /* 0x000fe400078e0a08 */
[----:B------:R-:W-:Y:S02]  /*0dc0*/  IMAD.MOV R5, RZ, RZ, -R5 ;  /* 0x000000ffff057224 */ /* 0x000fe400078e0a05 */
[----:B------:R-:W-:Y:S02]  /*0dd0*/  IMAD R6, R15, R6, R12 ;  /* 0x000000060f067224 */ /* 0x000fe400078e020c */
[----:B------:R-:W-:Y:S02]  /*0de0*/  IMAD R136, R161, R8, R136 ;  /* 0x00000008a1887224 */ /* 0x000fe400078e0288 */
[C---:B------:R-:W-:Y:S01]  /*0df0*/  IMAD R8, R15.reuse, R5, R14 ;  /* 0x000000050f087224 */ /* 0x040fe200078e020e */
[----:B------:R-:W-:Y:S01]  /*0e00*/  ISETP.GT.U32.AND P0, PT, R15, R6, PT ;  /* 0x000000060f00720c */ /* 0x000fe20003f04070 */
[----:B------:R-:W-:Y:S01]  /*0e10*/  VIADD R167, R0, UR7 ;  /* 0x0000000700a77c36 */ /* 0x000fe20008000000 */
[----:B------:R-:W-:Y:S01]  /*0e20*/  IABS R14, R160 ;  /* 0x000000a0000e7213 */ /* 0x000fe20000000000 */
[----:B------:R-:W-:Y:S01]  /*0e30*/  IMAD R129, R161, R129, R10 ;  /* 0x00000081a1817224 */ /* 0x000fe200078e020a */
[----:B------:R-:W-:Y:S01]  /*0e40*/  ISETP.GT.U32.AND P1, PT, R15, R8, PT ;  /* 0x000000080f00720c */ /* 0x000fe20003f24070 */
[----:B------:R-:W-:-:S02]  /*0e50*/  VIADD R133, R167, 0x1c ;  /* 0x0000001ca7857836 */ /* 0x000fc40000000000 */
[----:B------:R-:W-:Y:S01]  /*0e60*/  IMAD.HI.U32 R10, R9, R132, RZ ;  /* 0x00000084090a7227 */ /* 0x000fe200078e00ff */
[----:B------:R-:W-:Y:S02]  /*0e70*/  ISETP.GT.U32.AND P2, PT, R161, R129, PT ;  /* 0x00000081a100720c */ /* 0x000fe40003f44070 */
[----:B------:R-:W-:Y:S01]  /*0e80*/  IABS R120, R133 ;  /* 0x0000008500787213 */ /* 0x000fe20000000000 */
[----:B------:R-:W-:Y:S02]  /*0e90*/  IMAD.MOV R10, RZ, RZ, -R10 ;  /* 0x000000ffff0a7224 */ /* 0x000fe400078e0a0a */
[----:B------:R-:W-:Y:S02]  /*0ea0*/  @!P0 IMAD.IADD R6, R6, 0x1, -R15 ;  /* 0x0000000106068824 */ /* 0x000fe400078e0a0f */
[----:B------:R-:W-:-:S03]  /*0eb0*/  IMAD.HI.U32 R5, R9, R120, RZ ;  /* 0x0000007809057227 */ /* 0x000fc600078e00ff */
[----:B------:R-:W-:Y:S01]  /*0ec0*/  ISETP.GT.U32.AND P0, PT, R15, R6, PT ;  /* 0x000000060f00720c */ /* 0x000fe20003f04070 */
[----:B------:R-:W-:Y:S02]  /*0ed0*/  @!P1 IMAD.IADD R8, R8, 0x1, -R15 ;  /* 0x0000000108089824 */ /* 0x000fe400078e0a0f */
[----:B------:R-:W-:Y:S02]  /*0ee0*/  IMAD.MOV R5, RZ, RZ, -R5 ;  /* 0x000000ffff057224 */ /* 0x000fe400078e0a05 */
[----:B------:R-:W-:Y:S01]  /*0ef0*/  IMAD R132, R161, R10, R132 ;  /* 0x0000000aa1847224 */ /* 0x000fe200078e0284 */
[----:B------:R-:W-:Y:S01]  /*0f00*/  ISETP.GT.U32.AND P1, PT, R15, R8, PT ;  /* 0x000000080f00720c */ /* 0x000fe20003f24070 */
[----:B------:R-:W-:Y:S02]  /*0f10*/  IMAD R120, R161, R5, R120 ;  /* 0x00000005a1787224 */ /* 0x000fe400078e0278 */
[----:B------:R-:W-:Y:S02]  /*0f20*/  VIADD R5, R121, 0xffffffff ;  /* 0xffffffff79057836 */ /* 0x000fe40000000000 */
[----:B------:R-:W-:-:S03]  /*0f30*/  IMAD.HI.U32 R10, R9, R134, RZ ;  /* 0x00000086090a7227 */ /* 0x000fc600078e00ff */
[----:B------:R-:W-:Y:S01]  /*0f40*/  ISETP.GE.U32.AND P3, PT, R5, 0x7fffffe0, PT ;  /* 0x7fffffe00500780c */ /* 0x000fe20003f66070 */
[--C-:B------:R-:W-:Y:S01]  /*0f50*/  @!P0 IMAD.IADD R6, R6, 0x1, -R15.reuse ;  /* 0x0000000106068824 */ /* 0x100fe200078e0a0f */
[C---:B------:R-:W-:Y:S01]  /*0f60*/  ISETP.GT.U32.AND P0, PT, R161.reuse, R141, PT ;  /* 0x0000008da100720c */ /* 0x040fe20003f04070 */
[----:B------:R-:W-:Y:S02]  /*0f70*/  IMAD.MOV R10, RZ, RZ, -R10 ;  /* 0x000000ffff0a7224 */ /* 0x000fe400078e0a0a */
[----:B------:R-:W-:Y:S01]  /*0f80*/  @!P1 IMAD.IADD R8, R8, 0x1, -R15 ;  /* 0x0000000108089824 */ /* 0x000fe200078e0a0f */
[----:B------:R-:W-:Y:S01]  /*0f90*/  ISETP.GT.U32.AND P1, PT, R161, R96, PT ;  /* 0x00000060a100720c */ /* 0x000fe20003f24070 */
[----:B------:R-:W-:Y:S02]  /*0fa0*/  VIADD R5, R121, 0xfffffff7 ;  /* 0xfffffff779057836 */ /* 0x000fe40000000000 */
[----:B------:R-:W-:Y:S01]  /*0fb0*/  @!P5 IMAD.IADD R123, R123, 0x1, -R161 ;  /* 0x000000017b7bd824 */ /* 0x000fe200078e0aa1 */
[C---:B------:R-:W-:Y:S01]  /*0fc0*/  ISETP.GT.U32.AND P5, PT, R161.reuse, R143, PT ;  /* 0x0000008fa100720c */ /* 0x040fe20003fa4070 */
[----:B------:R-:W-:-:S02]  /*0fd0*/  IMAD R134, R161, R10, R134 ;  /* 0x0000000aa1867224 */ /* 0x000fc400078e0286 */
[----:B------:R-:W-:Y:S02]  /*0fe0*/  VIADD R10, R121, 0xffffffec ;  /* 0xffffffec790a7836 */ /* 0x000fe40000000000 */
[--C-:B------:R-:W-:Y:S01]  /*0ff0*/  @!P4 IMAD.IADD R125, R125, 0x1, -R161.reuse ;  /* 0x000000017d7dc824 */ /* 0x100fe200078e0aa1 */
[----:B------:R-:W-:Y:S01]  /*1000*/  ISETP.GE.U32.AND P4, PT, R5, 0x7fffffd8, PT ;  /* 0x7fffffd80500780c */ /* 0x000fe20003f86070 */
[----:B------:R-:W-:Y:S02]  /*1010*/  VIADD R5, R121, 0xffffffed ;  /* 0xffffffed79057836 */ /* 0x000fe40000000000 */
[----:B------:R-:W-:Y:S02]  /*1020*/  VIADD R167, R167, 0x3c ;  /* 0x0000003ca7a77836 */ /* 0x000fe40000000000 */
[--C-:B------:R-:W-:Y:S01]  /*1030*/  @!P2 IMAD.IADD R129, R129, 0x1, -R161.reuse ;  /* 0x000000018181a824 */ /* 0x100fe200078e0aa1 */
[----:B------:R-:W-:Y:S01]  /*1040*/  ISETP.GE.U32.AND P2, PT, R10, 0x7fffffcd, PT ;  /* 0x7fffffcd0a00780c */ /* 0x000fe20003f46070 */
[----:B------:R-:W-:Y:S01]  /*1050*/  VIADD R10, R121, 0xffffffee ;  /* 0xffffffee790a7836 */ /* 0x000fe20000000000 */
[----:B------:R-:W-:Y:S01]  /*1060*/  IABS R164, R167 ;  /* 0x000000a700a47213 */ /* 0x000fe20000000000 */
[----:B------:R-:W-:Y:S01]  /*1070*/  @!P0 IMAD.IADD R141, R141, 0x1, -R161 ;  /* 0x000000018d8d8824 */ /* 0x000fe200078e0aa1 */
[----:B------:R-:W-:Y:S01]  /*1080*/  ISETP.GE.U32.AND P0, PT, R5, 0x7fffffce, PT ;  /* 0x7fffffce0500780c */ /* 0x000fe20003f06070 */
[----:B------:R-:W-:-:S04]  /*1090*/  IMAD.HI.U32 R11, R9, R130, RZ ;  /* 0x00000082090b7227 */ /* 0x000fc800078e00ff */
[----:B------:R-:W-:Y:S02]  /*10a0*/  VIADD R5, R121, 0xffffffef ;  /* 0xffffffef79057836 */ /* 0x000fe40000000000 */
[----:B------:R-:W-:-:S04]  /*10b0*/  IMAD.HI.U32 R12, R9, R14, RZ ;  /* 0x0000000e090c7227 */ /* 0x000fc800078e00ff */
[----:B------:R-:W-:Y:S01]  /*10c0*/  @!P1 IMAD.IADD R96, R96, 0x1, -R161 ;  /* 0x0000000160609824 */ /* 0x000fe200078e0aa1 */
[----:B------:R-:W-:Y:S01]  /*10d0*/  ISETP.GE.U32.AND P1, PT, R10, 0x7fffffcf, PT ;  /* 0x7fffffcf0a00780c */ /* 0x000fe20003f26070 */
[----:B------:R-:W-:Y:S02]  /*10e0*/  IMAD.MOV R11, RZ, RZ, -R11 ;  /* 0x000000ffff0b7224 */ /* 0x000fe400078e0a0b */
[----:B------:R-:W-:Y:S02]  /*10f0*/  VIADD R10, R121, 0xffffffe8 ;  /* 0xffffffe8790a7836 */ /* 0x000fe40000000000 */
[----:B------:R-:W-:Y:S01]  /*1100*/  @!P5 IMAD.IADD R143, R143, 0x1, -R161 ;  /* 0x000000018f8fd824 */ /* 0x000fe200078e0aa1 */
[----:B------:R-:W-:Y:S01]  /*1110*/  ISETP.GE.U32.AND P5, PT, R5, 0x7fffffd0, PT ;  /* 0x7fffffd00500780c */ /* 0x000fe20003fa6070 */
[----:B------:R-:W-:Y:S01]  /*1120*/  IMAD.HI.U32 R13, R9, R164, RZ ;  /* 0x000000a4090d7227 */ /* 0x000fe200078e00ff */
[----:B------:R-:W-:-:S03]  /*1130*/  ISETP.GE.U32.AND P6, PT, R10, 0x7fffffc9, PT ;  /* 0x7fffffc90a00780c */ /* 0x000fc60003fc6070 */
[----:B------:R-:W-:Y:S01]  /*1140*/  IMAD.MOV R12, RZ, RZ, -R12 ;  /* 0x000000ffff0c7224 */ /* 0x000fe200078e0a0c */
[----:B------:R-:W-:Y:S01]  /*1150*/  SEL R16, RZ, 0x1, P6 ;  /* 0x00000001ff107807 */ /* 0x000fe20003000000 */
[----:B------:R-:W-:Y:S02]  /*1160*/  VIADD R5, R121, 0xffffffe9 ;  /* 0xffffffe979057836 */ /* 0x000fe40000000000 */
[----:B------:R-:W-:Y:S02]  /*1170*/  IMAD R130, R161, R11, R130 ;  /* 0x0000000ba1827224 */ /* 0x000fe400078e0282 */
[----:B------:R-:W-:-:S04]  /*1180*/  IMAD.HI.U32 R11, R9, R122, RZ ;  /* 0x0000007a090b7227 */ /* 0x000fc800078e00ff */
[----:B------:R-:W-:Y:S02]  /*1190*/  IMAD.MOV R13, RZ, RZ, -R13 ;  /* 0x000000ffff0d7224 */ /* 0x000fe400078e0a0d */
[----:B------:R-:W-:Y:S01]  /*11a0*/  IMAD R165, R161, R12, R14 ;  /* 0x0000000ca1a57224 */ /* 0x000fe200078e020e */
[----:B------:R-:W-:Y:S01]  /*11b0*/  SEL R12, RZ, 0x1, P2 ;  /* 0x00000001ff0c7807 */ /* 0x000fe20001000000 */
[----:B------:R-:W-:Y:S01]  /*11c0*/  VIADD R10, R121, 0xffffffea ;  /* 0xffffffea790a7836 */ /* 0x000fe20000000000 */
[----:B------:R-:W-:Y:S01]  /*11d0*/  ISETP.GE.U32.AND P2, PT, R5, 0x7fffffca, PT ;  /* 0x7fffffca0500780c */ /* 0x000fe20003f46070 */
[----:B------:R-:W-:Y:S02]  /*11e0*/  VIADD R5, R121, 0xffffffeb ;  /* 0xffffffeb79057836 */ /* 0x000fe40000000000 */
[----:B------:R-:W-:Y:S01]  /*11f0*/  IMAD.MOV R11, RZ, RZ, -R11 ;  /* 0x000000ffff0b7224 */ /* 0x000fe200078e0a0b */
[----:B------:R-:W-:Y:S01]  /*1200*/  SEL R17, RZ, 0x1fffe, P2 ;  /* 0x0001fffeff117807 */ /* 0x000fe20001000000 */
[----:B------:R-:W-:Y:S01]  /*1210*/  IMAD R164, R161, R13, R164 ;  /* 0x0000000da1a47224 */ /* 0x000fe200078e02a4 */
[----:B------:R-:W-:Y:S01]  /*1220*/  SEL R13, RZ, 0x1fffe, P0 ;  /* 0x0001fffeff0d7807 */ /* 0x000fe20000000000 */
[----:B------:R-:W-:Y:S01]  /*1230*/  VIADD R14, R121, 0xffffffe4 ;  /* 0xffffffe4790e7836 */ /* 0x000fe20000000000 */
[----:B------:R-:W-:Y:S01]  /*1240*/  ISETP.GE.U32.AND P0, PT, R10, 0x7fffffcb, PT ;  /* 0x7fffffcb0a00780c */ /* 0x000fe20003f06070 */
[----:B------:R-:W-:Y:S01]  /*1250*/  IMAD R122, R161, R11, R122 ;  /* 0x0000000ba17a7224 */ /* 0x000fe200078e027a */
[----:B------:R-:W-:Y:S01]  /*1260*/  SEL R10, RZ, 0x4, P1 ;  /* 0x00000004ff0a7807 */ /* 0x000fe20000800000 */
[----:B------:R-:W-:Y:S01]  /*1270*/  VIADD R15, R121, 0xffffffe7 ;  /* 0xffffffe7790f7836 */ /* 0x000fe20000000000 */
[----:B------:R-:W-:Y:S01]  /*1280*/  ISETP.GE.U32.AND P1, PT, R5, 0x7fffffcc, PT ;  /* 0x7fffffcc0500780c */ /* 0x000fe20003f26070 */
[C---:B------:R-:W-:Y:S01]  /*1290*/  VIADD R5, R121.reuse, 0xffffffe5 ;  /* 0xffffffe579057836 */ /* 0x040fe20000000000 */
[----:B------:R-:W-:Y:S01]  /*12a0*/  SEL R11, RZ, 0x7fff8, P5 ;  /* 0x0007fff8ff0b7807 */ /* 0x000fe20002800000 */
[----:B------:R-:W-:Y:S01]  /*12b0*/  IMAD.IADD R12, R12, 0x1, R13 ;  /* 0x000000010c0c7824 */ /* 0x000fe200078e020d */
[----:B------:R-:W-:Y:S01]  /*12c0*/  ISETP.GE.U32.AND P5, PT, R14, 0x7fffffc5, PT ;  /* 0x7fffffc50e00780c */ /* 0x000fe20003fa6070 */
[----:B------:R-:W-:Y:S01]  /*12d0*/  VIADD R14, R121, 0xffffffe6 ;  /* 0xffffffe6790e7836 */ /* 0x000fe20000000000 */
[----:B------:R-:W-:Y:S01]  /*12e0*/  ISETP.GE.U32.AND P6, PT, R5, 0x7fffffc6, PT ;  /* 0x7fffffc60500780c */ /* 0x000fe20003fc6070 */
[----:B------:R-:W-:Y:S01]  /*12f0*/  VIADD R5, R121, 0xffffffe1 ;  /* 0xffffffe179057836 */ /* 0x000fe20000000000 */
[----:B------:R-:W-:Y:S01]  /*1300*/  SEL R20, RZ, 0x1, P5 ;  /* 0x00000001ff147807 */ /* 0x000fe20002800000 */
[----:B------:R-:W-:Y:S01]  /*1310*/  IMAD.IADD R16, R16, 0x1, R17 ;  /* 0x0000000110107824 */ /* 0x000fe200078e0211 */
[----:B------:R-:W-:Y:S01]  /*1320*/  ISETP.GE.U32.AND P2, PT, R14, 0x7fffffc7, PT ;  /* 0x7fffffc70e00780c */ /* 0x000fe20003f46070 */
[----:B------:R-:W-:Y:S01]  /*1330*/  IMAD.HI.U32 R9, R9, R124, RZ ;  /* 0x0000007c09097227 */ /* 0x000fe200078e00ff */
[----:B------:R-:W-:-:S02]  /*1340*/  SEL R14, RZ, 0x4, P0 ;  /* 0x00000004ff0e7807 */ /* 0x000fc40000000000 */
[----:B------:R-:W-:Y:S01]  /*1350*/  ISETP.GE.U32.AND P0, PT, R15, 0x7fffffc8, PT ;  /* 0x7fffffc80f00780c */ /* 0x000fe20003f06070 */
[----:B------:R-:W-:Y:S01]  /*1360*/  IMAD.MOV R9, RZ, RZ, -R9 ;  /* 0x000000ffff097224 */ /* 0x000fe200078e0a09 */
[----:B------:R-:W-:Y:S02]  /*1370*/  ISETP.GE.U32.AND P5, PT, R19, 0x7fffffc3, PT ;  /* 0x7fffffc31300780c */ /* 0x000fe40003fa6070 */
[----:B------:R-:W-:Y:S01]  /*1380*/  SEL R15, RZ, 0x7fff8, P1 ;  /* 0x0007fff8ff0f7807 */ /* 0x000fe20000800000 */
[----:B------:R-:W-:Y:S01]  /*1390*/  IMAD R124, R161, R9, R124 ;  /* 0x00000009a17c7224 */ /* 0x000fe200078e027c */
[----:B------:R-:W-:Y:S01]  /*13a0*/  ISETP.GE.U32.AND P1, PT, R5, 0x7fffffc2, PT ;  /* 0x7fffffc20500780c */ /* 0x000fe20003f26070 */
[----:B------:R-:W-:Y:S01]  /*13b0*/  VIADD R5, R121, 0xffffffe0 ;  /* 0xffffffe079057836 */ /* 0x000fe20000000000 */
[----:B------:R-:W-:Y:S02]  /*13c0*/  SEL R13, RZ, 0x4, P5 ;  /* 0x00000004ff0d7807 */ /* 0x000fe40002800000 */
[----:B------:R-:W-:-:S02]  /*13d0*/  SEL R21, RZ, 0x1fffe, P6 ;  /* 0x0001fffeff157807 */ /* 0x000fc40003000000 */
[----:B------:R-:W-:Y:S02]  /*13e0*/  ISETP.GT.U32.AND P5, PT, R161, R132, PT ;  /* 0x00000084a100720c */ /* 0x000fe40003fa4070 */
[----:B------:R-:W-:Y:S01]  /*13f0*/  ISETP.GE.U32.AND P6, PT, R18, 0x7fffffc4, PT ;  /* 0x7fffffc41200780c */ /* 0x000fe20003fc6070 */
[----:B------:R-:W-:Y:S01]  /*1400*/  IMAD.IADD R20, R20, 0x1, R21 ;  /* 0x0000000114147824 */ /* 0x000fe200078e0215 */
[----:B------:R-:W-:Y:S02]  /*1410*/  SEL R18, RZ, 0x4, P2 ;  /* 0x00000004ff127807 */ /* 0x000fe40001000000 */
[----:B------:R-:W-:Y:S02]  /*1420*/  ISETP.GE.U32.AND P2, PT, R5, 0x7fffffc1, PT ;  /* 0x7fffffc10500780c */ /* 0x000fe40003f46070 */
[----:B------:R-:W-:Y:S02]  /*1430*/  SEL R23, RZ, 0x1fffe, P1 ;  /* 0x0001fffeff177807 */ /* 0x000fe40000800000 */
[----:B------:R-:W-:-:S02]  /*1440*/  SEL R22, RZ, 0x1, P2 ;  /* 0x00000001ff167807 */ /* 0x000fc40001000000 */
[----:B------:R-:W-:Y:S01]  /*1450*/  SEL R19, RZ, 0x7fff8, P0 ;  /* 0x0007fff8ff137807 */ /* 0x000fe20000000000 */
[----:B------:R-:W-:Y:S01]  /*1460*/  @!P5 IMAD.IADD R132, R132, 0x1, -R161 ;  /* 0x000000018484d824 */ /* 0x000fe200078e0aa1 */
[C---:B------:R-:W-:Y:S01]  /*1470*/  ISETP.GT.U32.AND P0, PT, R161.reuse, R138, PT ;  /* 0x0000008aa100720c */ /* 0x040fe20003f04070 */
[----:B------:R-:W-:Y:S01]  /*1480*/  IMAD.IADD R23, R22, 0x1, R23 ;  /* 0x0000000116177824 */ /* 0x000fe200078e0217 */
[----:B------:R-:W-:Y:S02]  /*1490*/  SEL R22, RZ, 0x7fff8, P6 ;  /* 0x0007fff8ff167807 */ /* 0x000fe40003000000 */
[C---:B------:R-:W-:Y:S02]  /*14a0*/  ISETP.GT.U32.AND P6, PT, R161.reuse, R130, PT ;  /* 0x00000082a100720c */ /* 0x040fe40003fc4070 */
[C---:B------:R-:W-:Y:S02]  /*14b0*/  ISETP.GT.U32.AND P5, PT, R161.reuse, R122, PT ;  /* 0x0000007aa100720c */ /* 0x040fe40003fa4070 */
[----:B------:R-:W-:-:S02]  /*14c0*/  ISETP.GT.U32.AND P1, PT, R161, R136, PT ;  /* 0x00000088a100720c */ /* 0x000fc40003f24070 */
[----:B------:R-:W-:Y:S02]  /*14d0*/  LOP3.LUT R16, R16, 0x3, RZ, 0xc0, !PT ;  /* 0x0000000310107812 */ /* 0x000fe400078ec0ff */
[----:B------:R-:W-:Y:S01]  /*14e0*/  LOP3.LUT R23, R23, 0x3, RZ, 0xc0, !PT ;  /* 0x0000000317177812 */ /* 0x000fe200078ec0ff */
[--C-:B------:R-:W-:Y:S01]  /*14f0*/  @!P0 IMAD.IADD R138, R138, 0x1, -R161.reuse ;  /* 0x000000018a8a8824 */ /* 0x100fe200078e0aa1 */
[----:B------:R-:W-:Y:S02]  /*1500*/  LOP3.LUT R12, R12, 0x3, RZ, 0xc0, !PT ;  /* 0x000000030c0c7812 */ /* 0x000fe400078ec0ff */
[----:B------:R-:W-:Y:S01]  /*1510*/  LOP3.LUT R20, R20, 0x3, RZ, 0xc0, !PT ;  /* 0x0000000314147812 */ /* 0x000fe200078ec0ff */
[--C-:B------:R-:W-:Y:S01]  /*1520*/  @!P6 IMAD.IADD R130, R130, 0x1, -R161.reuse ;  /* 0x000000018282e824 */ /* 0x100fe200078e0aa1 */
[----:B------:R-:W-:Y:S01]  /*1530*/  ISETP.GT.U32.AND P0, PT, R161, R134, PT ;  /* 0x00000086a100720c */ /* 0x000fe20003f04070 */
[--C-:B------:R-:W-:Y:S01]  /*1540*/  @!P5 IMAD.IADD R122, R122, 0x1, -R161.reuse ;  /* 0x000000017a7ad824 */ /* 0x100fe200078e0aa1 */
[----:B------:R-:W-:Y:S01]  /*1550*/  IADD3 R14, PT, PT, R16, R15, R14 ;  /* 0x0000000f100e7210 */ /* 0x000fe20007ffe00e */
[----:B------:R-:W-:Y:S01]  /*1560*/  @!P1 IMAD.IADD R136, R136, 0x1, -R161 ;  /* 0x0000000188889824 */ /* 0x000fe200078e0aa1 */
[----:B------:R-:W-:-:S02]  /*1570*/  IADD3 R13, PT, PT, R23, R22, R13 ;  /* 0x00000016170d7210 */ /* 0x000fc40007ffe00d */
[----:B------:R-:W-:Y:S02]  /*1580*/  ISETP.GE.AND P6, PT, R2, RZ, PT ;  /* 0x000000ff0200720c */ /* 0x000fe40003fc6270 */
[----:B------:R-:W-:Y:S02]  /*1590*/  ISETP.GE.AND P5, PT, R3, RZ, PT ;  /* 0x000000ff0300720c */ /* 0x000fe40003fa6270 */
[----:B------:R-:W-:Y:S01]  /*15a0*/  IADD3 R10, PT, PT, R12, R11, R10 ;  /* 0x0000000b0c0a7210 */ /* 0x000fe20007ffe00a */
[----:B------:R-:W-:Y:S01]  /*15b0*/  IMAD.SHL.U32 R11, R14, 0x100, RZ ;  /* 0x000001000e0b7824 */ /* 0x000fe200078e00ff */
[----:B------:R-:W-:Y:S01]  /*15c0*/  IADD3 R18, PT, PT, R20, R19, R18 ;  /* 0x0000001314127210 */ /* 0x000fe20007ffe012 */
[----:B------:R-:W-:Y:S01]  /*15d0*/  @!P0 IMAD.IADD R134, R134, 0x1, -R161 ;  /* 0x0000000186868824 */ /* 0x000fe200078e0aa1 */
[----:B------:R-:W-:Y:S02]  /*15e0*/  LOP3.LUT R13, R13, 0xf, RZ, 0xc0, !PT ;  /* 0x0000000f0d0d7812 */ /* 0x000fe400078ec0ff */
[----:B------:R-:W-:-:S02]  /*15f0*/  ISETP.GT.U32.AND P1, PT, R161, R165, PT ;  /* 0x000000a5a100720c */ /* 0x000fc40003f24070 */
[----:B------:R-:W-:Y:S01]  /*1600*/  LOP3.LUT R11, R11, 0xf00, RZ, 0xe2, !PT ;  /* 0x00000f000b0b7812 */ /* 0x000fe200078ee2ff */
[----:B------:R-:W-:Y:S01]  /*1610*/  IMAD R13, R18, 0x10, R13 ;  /* 0x00000010120d7824 */ /* 0x000fe200078e020d */
[----:B------:R-:W-:Y:S01]  /*1620*/  ISETP.GE.AND P0, PT, R7, RZ, PT ;  /* 0x000000ff0700720c */ /* 0x000fe20003f06270 */
[----:B------:R-:W-:Y:S01]  /*1630*/  @!P6 IMAD.MOV R6, RZ, RZ, -R6 ;  /* 0x000000ffff06e224 */ /* 0x000fe200078e0a06 */
[----:B------:R-:W-:Y:S01]  /*1640*/  ISETP.NE.AND P6, PT, R118, RZ, PT ;  /* 0x000000ff7600720c */ /* 0x000fe20003fc5270 */
[----:B------:R-:W-:Y:S01]  /*1650*/  @!P5 IMAD.MOV R8, RZ, RZ, -R8 ;  /* 0x000000ffff08d224 */ /* 0x000fe200078e0a08 */
[----:B------:R-:W-:Y:S01]  /*1660*/  LOP3.LUT R13, R13, 0xff, RZ, 0xc0, !PT ;  /* 0x000000ff0d0d7812 */ /* 0x000fe200078ec0ff */
[----:B------:R-:W-:Y:S01]  /*1670*/  IMAD R10, R10, 0x1000, R11 ;  /* 0x000010000a0a7824 */ /* 0x000fe200078e020b */
[----:B------:R-:W-:Y:S02]  /*1680*/  LOP3.LUT R7, RZ, R118, RZ, 0x33, !PT ;  /* 0x00000076ff077212 */ /* 0x000fe400078e33ff */
[----:B------:R-:W-:Y:S01]  /*1690*/  ISETP.GT.U32.AND P5, PT, R161, R164, PT ;  /* 0x000000a4a100720c */ /* 0x000fe20003fa4070 */
[----:B------:R-:W-:Y:S01]  /*16a0*/  @!P1 IMAD.IADD R165, R165, 0x1, -R161 ;  /* 0x00000001a5a59824 */ /* 0x000fe200078e0aa1 */
[----:B------:R-:W-:Y:S01]  /*16b0*/  ISETP.NE.U32.AND P1, PT, R4, RZ, PT ;  /* 0x000000ff0400720c */ /* 0x000fe20003f25070 */
[----:B------:R-:W-:Y:S01]  /*16c0*/  IMAD.IADD R10, R10, 0x1, R13 ;  /* 0x000000010a0a7824 */ /* 0x000fe200078e020d */
[----:B------:R-:W-:-:S02]  /*16d0*/  SEL R9, R7, R6, !P6 ;  /* 0x0000000607097207 */ /* 0x000fc40007000000 */
[----:B------:R-:W-:Y:S01]  /*16e0*/  SEL R8, R7, R8, !P6 ;  /* 0x0000000807087207 */ /* 0x000fe20007000000 */
[----:B---34-:R-:W-:Y:S08]  /*16f0*/  BRA.U UP0, `(.L_x_5) ;  /* 0x0000000100187547 */ /* 0x018ff0000b800000 */
[----:B------:R-:W-:Y:S01]  /*1700*/  ELECT P6, URZ, PT ;  /* 0x0000000000ff782f */ /* 0x000fe200038c0000 */
[----:B------:R-:W-:Y:S01]  /*1710*/  IMAD.MOV.U32 R6, RZ, RZ, 0x1 ;  /* 0x00000001ff067424 */ /* 0x000fe200078e00ff */
[----:B------:R-:W-:Y:S01]  /*1720*/  UMOV UR6, 0x40 ;  /* 0x0000004000067882 */ /* 0x000fe20000000000 */
[----:B------:R-:W-:Y:S01]  /*1730*/  UVIRTCOUNT.DEALLOC.SMPOOL 0x80 ;  /* 0x000000800000784c */ /* 0x000fe20000000000 */
[----:B------:R-:W-:-:S09]  /*1740*/  ULEA UR6, UR5, UR6, 0x18 ;  /* 0x0000000605067291 */ /* 0x000fd2000f8ec0ff */
[----:B------:R0:W-:Y:S03]  /*1750*/  @P6 STS.U8 [UR6], R6 ;  /* 0x00000006ff006988 */ /* 0x0001e60008000006 */
.L_x_5:
[----:B------:R-:W-:Y:S01]  /*1760*/  STTM.x128 tmem[UR12], RZ ;  /* 0x000000ff000079ed */ /* 0x000fe200083c000c */
[----:B------:R-:W1:Y:S02]  /*1770*/  FENCE.VIEW.ASYNC.T ;  /* 0x00000000000073c6 */ /* 0x000e640000000200 */
[----:B-1----:R-:W-:Y:S01]  /*1780*/  VOTEU.ALL UP1, P1 ;  /* 0x0000000000ff7886 */ /* 0x002fe20000820000 */
[----:B------:R-:W-:Y:S01]  /*1790*/  @!P5 IMAD.IADD R164, R164, 0x1, -R161 ;  /* 0x00000001a4a4d824 */ /* 0x000fe200078e0aa1 */
[C---:B------:R-:W-:Y:S01]  /*17a0*/  ISETP.GT.U32.AND P6, PT, R161.reuse, R120, PT ;  /* 0x00000078a100720c */ /* 0x040fe20003fc4070 */
[----:B------:R-:W-:Y:S01]  /*17b0*/  VOTEU.ALL UP2, P1 ;  /* 0x0000000000ff7886 */ /* 0x000fe20000840000 */
[----:B------:R-:W-:Y:S01]  /*17c0*/  ISETP.GT.U32.AND P5, PT, R161, R124, PT ;  /* 0x0000007ca100720c */ /* 0x000fe20003fa4070 */
[----:B------:R-:W1:Y:S01]  /*17d0*/  LDCU.64 UR14, c[0x0][0x3a8] ;  /* 0x00007500ff0e77ac */ /* 0x000e620008000a00 */
[----:B------:R-:W-:-:S04]  /*17e0*/  @!UP1 UIADD3 UR20, UPT, UPT, -UR4, 0x100000, URZ ;  /* 0x0010000004149890 */ /* 0x000fc8000fffe1ff */
[----:B------:R-:W-:Y:S02]  /*17f0*/  @!UP1 USHF.L.U32 UR21, UR20, 0xb, URZ ;  /* 0x0000000b14159899 */ /* 0x000fe400080006ff */
[----:B------:R-:W-:Y:S01]  /*1800*/  @!UP1 USHF.L.U32 UR20, UR20, 0x1, URZ ;  /* 0x0000000114149899 */ /* 0x000fe200080006ff */
[----:B------:R-:W-:Y:S01]  /*1810*/  BAR.SYNC.DEFER_BLOCKING 0x0 ;  /* 0x0000000000007b1d */ /* 0x000fe20000010000 */
[----:B------:R-:W-:Y:S01]  /*1820*/  IMAD R7, R9, UR9, RZ ;  /* 0x0000000909077c24 */ /* 0x000fe2000f8e02ff */
[----:B------:R-:W-:Y:S01]  /*1830*/  PRMT R232, RZ, 0x7610, R232 ;  /* 0x00007610ffe87816 */ /* 0x000fe200000000e8 */
[----:B------:R-:W-:Y:S01]  /*1840*/  IMAD R9, R8, UR9, RZ ;  /* 0x0000000908097c24 */ /* 0x000fe2000f8e02ff */
[----:B------:R-:W-:Y:S01]  /*1850*/  PRMT R171, RZ, 0x7610, R171 ;  /* 0x00007610ffab7816 */ /* 0x000fe200000000ab */
[--C-:B------:R-:W-:Y:S01]  /*1860*/  @!P6 IMAD.IADD R120, R120, 0x1, -R161.reuse ;  /* 0x000000017878e824 */ /* 0x100fe200078e0aa1 */
[----:B0-----:R-:W-:Y:S01]  /*1870*/  IADD3 R6, P6, PT, R7, UR16, RZ ;  /* 0x0000001007067c10 */ /* 0x001fe2000ffde0ff */
[----:B------:R-:W-:Y:S01]  /*1880*/  @!P5 IMAD.IADD R124, R124, 0x1, -R161 ;  /* 0x000000017c7cd824 */ /* 0x000fe200078e0aa1 */
[----:B------:R-:W-:-:S02]  /*1890*/  IADD3 R8, P5, PT, R9, UR16, RZ ;  /* 0x0000001009087c10 */ /* 0x000fc4000ffbe0ff */
[----:B------:R-:W-:Y:S02]  /*18a0*/  LOP3.LUT R156, R10, 0xffff, RZ, 0xc0, !PT ;  /* 0x0000ffff0a9c7812 */ /* 0x000fe400078ec0ff */
[----:B------:R-:W-:Y:S01]  /*18b0*/  PRMT R244, RZ, 0x7610, R244 ;  /* 0x00007610fff47816 */ /* 0x000fe200000000f4 */
[----:B-1----:R-:W-:Y:S01]  /*18c0*/  USHF.L.U32 UR5, UR14, 0x3, URZ ;  /* 0x000000030e057899 */ /* 0x002fe200080006ff */
[----:B------:R-:W-:Y:S02]  /*18d0*/  LEA.HI.X.SX32 R7, R7, UR17, 0x1, P6 ;  /* 0x0000001107077c11 */ /* 0x000fe4000b0f0eff */
[----:B------:R-:W-:Y:S02]  /*18e0*/  PRMT R242, RZ, 0x7610, R242 ;  /* 0x00007610fff27816 */ /* 0x000fe400000000f2 */
[----:B------:R-:W-:Y:S02]  /*18f0*/  PRMT R240, RZ, 0x7610, R240 ;  /* 0x00007610fff07816 */ /* 0x000fe400000000f0 */
[----:B------:R-:W-:Y:S01]  /*1900*/  PRMT R238, RZ, 0x7610, R238 ;  /* 0x00007610ffee7816 */ /* 0x000fe200000000ee */
[----:B------:R-:W0:Y:S02]  /*1910*/  FENCE.VIEW.ASYNC.S ;  /* 0x00000000000073c6 */ /* 0x000e240000000000 */
[----:B0-----:R0:W1:Y:S02]  /*1920*/  @!UP2 SYNCS.EXCH.64 URZ, [UR8], UR20 ;  /* 0x0000001408ffa5b2 */ /* 0x0010640008000100 */
[----:B-1----:R-:W-:Y:S01]  /*1930*/  BAR.SYNC.DEFER_BLOCKING 0x0 ;  /* 0x0000000000007b1d */ /* 0x002fe20000010000 */
[----:B------:R-:W-:-:S02]  /*1940*/  ISETP.GT.U32.AND P6, PT, R161, R123, PT ;  /* 0x0000007ba100720c */ /* 0x000fc40003fc4070 */
[----:B------:R-:W-:Y:S02]  /*1950*/  LEA.HI.X.SX32 R9, R9, UR17, 0x1, P5 ;  /* 0x0000001109097c11 */ /* 0x000fe4000a8f0eff */
[----:B------:R-:W-:Y:S01]  /*1960*/  ISETP.GT.U32.AND P5, PT, R161, R125, PT ;  /* 0x0000007da100720c */ /* 0x000fe20003fa4070 */
[----:B------:R-:W-:Y:S01]  /*1970*/  USHF.R.S32.HI UR6, URZ, 0x1f, UR5 ;  /* 0x0000001fff067899 */ /* 0x000fe20008011405 */
[C---:B------:R-:W-:Y:S01]  /*1980*/  VIADD R22, R121.reuse, 0xfffffffe ;  /* 0xfffffffe79167836 */ /* 0x040fe20000000000 */
[----:B------:R-:W-:Y:S02]  /*1990*/  PRMT R236, RZ, 0x7610, R236 ;  /* 0x00007610ffec7816 */ /* 0x000fe400000000ec */
[----:B------:R-:W-:Y:S01]  /*19a0*/  PRMT R234, RZ, 0x7610, R234 ;  /* 0x00007610ffea7816 */ /* 0x000fe200000000ea */
[----:B------:R-:W-:Y:S01]  /*19b0*/  VIADD R26, R121, 0xfffffff6 ;  /* 0xfffffff6791a7836 */ /* 0x000fe20000000000 */
[----:B------:R-:W-:Y:S02]  /*19c0*/  PRMT R172, RZ, 0x7610, R172 ;  /* 0x00007610ffac7816 */ /* 0x000fe400000000ac */
[----:B------:R-:W-:Y:S01]  /*19d0*/  PRMT R220, RZ, 0x7610, R220 ;  /* 0x00007610ffdc7816 */ /* 0x000fe200000000dc */
[----:B------:R-:W-:Y:S01]  /*19e0*/  @!P6 IMAD.IADD R123, R123, 0x1, -R161 ;  /* 0x000000017b7be824 */ /* 0x000fe200078e0aa1 */
[----:B------:R-:W-:-:S02]  /*19f0*/  IADD3 R10, P6, PT, R6, UR5, RZ ;  /* 0x00000005060a7c10 */ /* 0x000fc4000ffde0ff */
[----:B------:R-:W-:Y:S01]  /*1a00*/  PRMT R222, RZ, 0x7610, R222 ;  /* 0x00007610ffde7816 */ /* 0x000fe200000000de */
[--C-:B------:R-:W-:Y:S01]  /*1a10*/  @!P5 IMAD.IADD R125, R125, 0x1, -R161.reuse ;  /* 0x000000017d7dd824 */ /* 0x100fe200078e0aa1 */
[----:B------:R-:W-:Y:S02]  /*1a20*/  ISETP.GT.U32.AND P5, PT, R161, R129, PT ;  /* 0x00000081a100720c */ /* 0x000fe40003fa4070 */
[----:B------:R-:W-:Y:S02]  /*1a30*/  PRMT R224, RZ, 0x7610, R224 ;  /* 0x00007610ffe07816 */ /* 0x000fe400000000e0 */
[----:B------:R-:W-:Y:S01]  /*1a40*/  PRMT R226, RZ, 0x7610, R226 ;  /* 0x00007610ffe27816 */ /* 0x000fe200000000e2 */
[----:B------:R-:W2:Y:S01]  /*1a50*/  @!P3 LDG.E.U8 R232, desc[UR24][R6.64] ;  /* 0x0000001806e8b981 */ /* 0x000ea2000c1e1100 */
[----:B------:R-:W-:Y:S02]  /*1a60*/  IADD3.X R11, PT, PT, R7, UR6, RZ, P6, !PT ;  /* 0x00000006070b7c10 */ /* 0x000fe4000b7fe4ff */
[----:B------:R-:W-:Y:S01]  /*1a70*/  PRMT R228, RZ, 0x7610, R228 ;  /* 0x00007610ffe47816 */ /* 0x000fe200000000e4 */
[----:B------:R-:W3:Y:S01]  /*1a80*/  @!P3 LDG.E.U8 R171, desc[UR24][R8.64] ;  /* 0x0000001808abb981 */ /* 0x000ee2000c1e1100 */
[----:B------:R-:W-:Y:S01]  /*1a90*/  IADD3 R12, P3, PT, R8, UR5, RZ ;  /* 0x00000005080c7c10 */ /* 0x000fe2000ff7e0ff */
[----:B------:R-:W-:Y:S01]  /*1aa0*/  VIADD R36, R121, 0xfffffffd ;  /* 0xfffffffd79247836 */ /* 0x000fe20000000000 */
[----:B------:R-:W-:Y:S01]  /*1ab0*/  ISETP.GT.U32.AND P6, PT, R161, R141, PT ;  /* 0x0000008da100720c */ /* 0x000fe20003fc4070 */
[----:B------:R-:W-:Y:S01]  /*1ac0*/  USHF.L.U32 UR5, UR14, 0x4, URZ ;  /* 0x000000040e057899 */ /* 0x000fe200080006ff */
[----:B------:R-:W-:Y:S01]  /*1ad0*/  IADD3.X R13, PT, PT, R9, UR6, RZ, P3, !PT ;  /* 0x00000006090d7c10 */ /* 0x000fe20009ffe4ff */
[----:B------:R-:W4:Y:S01]  /*1ae0*/  @!P4 LDG.E.U8 R244, desc[UR24][R10.64] ;  /* 0x000000180af4c981 */ /* 0x000f22000c1e1100 */
[----:B------:R-:W-:Y:S01]  /*1af0*/  SHF.R.U32.HI R14, RZ, 0xf, R156 ;  /* 0x0000000fff0e7819 */ /* 0x000fe2000001169c */
[----:B------:R-:W-:Y:S01]  /*1b00*/  USHF.R.S32.HI UR6, URZ, 0x1f, UR5 ;  /* 0x0000001fff067899 */ /* 0x000fe20008011405 */
[----:B------:R-:W-:Y:S01]  /*1b10*/  @!P5 IMAD.IADD R129, R129, 0x1, -R161 ;  /* 0x000000018181d824 */ /* 0x000fe200078e0aa1 */
[----:B------:R-:W5:Y:S01]  /*1b20*/  @!P4 LDG.E.U8 R242, desc[UR24][R12.64] ;  /* 0x000000180cf2c981 */ /* 0x000f62000c1e1100 */
[----:B------:R-:W-:-:S02]  /*1b30*/  LOP3.LUT P3, RZ, R14, 0x1, RZ, 0xc0, !PT ;  /* 0x000000010eff7812 */ /* 0x000fc4000786c0ff */
[----:B------:R-:W-:Y:S02]  /*1b40*/  PRMT R230, RZ, 0x7610, R230 ;  /* 0x00007610ffe67816 */ /* 0x000fe400000000e6 */
[----:B------:R-:W-:Y:S01]  /*1b50*/  PRMT R173, RZ, 0x7610, R173 ;  /* 0x00007610ffad7816 */ /* 0x000fe200000000ad */
[----:B------:R-:W-:Y:S01]  /*1b60*/  VIADD R39, R121, 0xfffffff5 ;  /* 0xfffffff579277836 */ /* 0x000fe20000000000 */
[----:B------:R-:W-:Y:S02]  /*1b70*/  IADD3 R14, P5, PT, R6, UR5, RZ ;  /* 0x00000005060e7c10 */ /* 0x000fe4000ffbe0ff */
[----:B------:R-:W-:Y:S02]  /*1b80*/  PRMT R212, RZ, 0x7610, R212 ;  /* 0x00007610ffd47816 */ /* 0x000fe400000000d4 */
[----:B------:R-:W-:Y:S02]  /*1b90*/  PRMT R214, RZ, 0x7610, R214 ;  /* 0x00007610ffd67816 */ /* 0x000fe400000000d6 */
[----:B------:R-:W-:-:S02]  /*1ba0*/  PRMT R216, RZ, 0x7610, R216 ;  /* 0x00007610ffd87816 */ /* 0x000fc400000000d8 */
[----:B------:R-:W-:Y:S02]  /*1bb0*/  PRMT R218, RZ, 0x7610, R218 ;  /* 0x00007610ffda7816 */ /* 0x000fe400000000da */
[----:B------:R-:W-:Y:S02]  /*1bc0*/  PRMT R174, RZ, 0x7610, R174 ;  /* 0x00007610ffae7816 */ /* 0x000fe400000000ae */
[----:B------:R-:W-:Y:S01]  /*1bd0*/  PRMT R206, RZ, 0x7610, R206 ;  /* 0x00007610ffce7816 */ /* 0x000fe200000000ce */
[----:B------:R-:W-:Y:S01]  /*1be0*/  VIADD R51, R121, 0xfffffffc ;  /* 0xfffffffc79337836 */ /* 0x000fe20000000000 */
[----:B------:R-:W-:Y:S01]  /*1bf0*/  ISETP.GT.U32.AND P4, PT, R161, R96, PT ;  /* 0x00000060a100720c */ /* 0x000fe20003f84070 */
[----:B------:R-:W-:Y:S01]  /*1c00*/  @!P6 IMAD.IADD R141, R141, 0x1, -R161 ;  /* 0x000000018d8de824 */ /* 0x000fe200078e0aa1 */
[----:B------:R-:W-:Y:S02]  /*1c10*/  IADD3 R16, P6, PT, R8, UR5, RZ ;  /* 0x0000000508107c10 */ /* 0x000fe4000ffde0ff */
[----:B------:R-:W-:-:S02]  /*1c20*/  PRMT R208, RZ, 0x7610, R208 ;  /* 0x00007610ffd07816 */ /* 0x000fc400000000d0 */
[----:B------:R-:W-:Y:S01]  /*1c30*/  PRMT R210, RZ, 0x7610, R210 ;  /* 0x00007610ffd27816 */ /* 0x000fe200000000d2 */
[----:B------:R-:W-:Y:S01]  /*1c40*/  VIADD R58, R121, 0xfffffff4 ;  /* 0xfffffff4793a7836 */ /* 0x000fe20000000000 */
[----:B------:R-:W-:Y:S02]  /*1c50*/  IADD3.X R15, PT, PT, R7, UR6, RZ, P5, !PT ;  /* 0x00000006070f7c10 */ /* 0x000fe4000affe4ff */
[----:B------:R-:W-:Y:S02]  /*1c60*/  PRMT R245, RZ, 0x7610, R245 ;  /* 0x00007610fff57816 */ /* 0x000fe400000000f5 */
[----:B------:R-:W-:Y:S01]  /*1c70*/  PRMT R247, RZ, 0x7610, R247 ;  /* 0x00007610fff77816 */ /* 0x000fe200000000f7 */
[----:B------:R-:W-:Y:S01]  /*1c80*/  UIMAD UR5, UR14, 0x18, URZ ;  /* 0x000000180e0578a4 */ /* 0x000fe2000f8e02ff */
[----:B------:R-:W-:Y:S01]  /*1c90*/  ISETP.GT.U32.AND P5, PT, R161, R143, PT ;  /* 0x0000008fa100720c */ /* 0x000fe20003fa4070 */
[----:B------:R-:W2:Y:S01]  /*1ca0*/  @P3 LDG.E.U8 R240, desc[UR24][R14.64] ;  /* 0x000000180ef03981 */ /* 0x000ea2000c1e1100 */
[----:B------:R-:W-:-:S02]  /*1cb0*/  IADD3.X R17, PT, PT, R9, UR6, RZ, P6, !PT ;  /* 0x0000000609117c10 */ /* 0x000fc4000b7fe4ff */
[----:B------:R-:W-:Y:S02]  /*1cc0*/  PRMT R249, RZ, 0x7610, R249 ;  /* 0x00007610fff97816 */ /* 0x000fe400000000f9 */
[----:B------:R-:W-:Y:S02]  /*1cd0*/  PRMT R251, RZ, 0x7610, R251 ;  /* 0x00007610fffb7816 */ /* 0x000fe400000000fb */
[----:B------:R-:W-:Y:S02]  /*1ce0*/  PRMT R175, RZ, 0x7610, R175 ;  /* 0x00007610ffaf7816 */ /* 0x000fe400000000af */
[----:B------:R-:W-:Y:S01]  /*1cf0*/  PRMT R237, RZ, 0x7610, R237 ;  /* 0x00007610ffed7816 */ /* 0x000fe200000000ed */
[----:B------:R-:W-:Y:S01]  /*1d00*/  VIADD R70, R121, 0xfffffffb ;  /* 0xfffffffb79467836 */ /* 0x000fe20000000000 */
[----:B------:R-:W-:Y:S01]  /*1d10*/  SHF.R.U32.HI R18, RZ, 0x7, R156 ;  /* 0x00000007ff127819 */ /* 0x000fe2000001169c */
[----:B------:R-:W-:Y:S01]  /*1d20*/  USHF.R.S32.HI UR6, URZ, 0x1f, UR5 ;  /* 0x0000001fff067899 */ /* 0x000fe20008011405 */
[----:B------:R-:W2:Y:S01]  /*1d30*/  @P3 LDG.E.U8 R238, desc[UR24][R16.64] ;  /* 0x0000001810ee3981 */ /* 0x000ea2000c1e1100 */
[----:B------:R-:W-:Y:S01]  /*1d40*/  @!P4 IMAD.IADD R96, R96, 0x1, -R161 ;  /* 0x000000016060c824 */ /* 0x000fe200078e0aa1 */
        /* <DEDUP_REMOVED lines=14> */
[----:B------:R-:W-:Y:S02]  /*1e30*/  IADD3.X R19, PT, PT, R7, UR6, RZ, P3, !PT ;  /* 0x0000000607137c10 */ /* 0x000fe40009ffe4ff */
[----:B------:R-:W-:-:S02]  /*1e40*/  PRMT R194, RZ, 0x7610, R194 ;  /* 0x00007610ffc27816 */ /* 0x000fc400000000c2 */
[----:B------:R-:W-:Y:S01]  /*1e50*/  PRMT R196, RZ, 0x7610, R196 ;  /* 0x00007610ffc47816 */ /* 0x000fe200000000c4 */
[----:B------:R-:W2:Y:S01]  /*1e60*/  @P6 LDG.E.U8 R236, desc[UR24][R18.64] ;  /* 0x0000001812ec6981 */ /* 0x000ea2000c1e1100 */
[----:B------:R-:W-:Y:S01]  /*1e70*/  IADD3 R20, P5, PT, R8, UR5, RZ ;  /* 0x0000000508147c10 */ /* 0x000fe2000ffbe0ff */
[----:B------:R-:W-:Y:S01]  /*1e80*/  VIADD R87, R121, 0xfffffff2 ;  /* 0xfffffff279577836 */ /* 0x000fe20000000000 */
[----:B------:R-:W-:Y:S02]  /*1e90*/  ISETP.GT.U32.AND P3, PT, R161, R136, PT ;  /* 0x00000088a100720c */ /* 0x000fe40003f64070 */
[----:B------:R-:W-:Y:S02]  /*1ea0*/  PRMT R229, RZ, 0x7610, R229 ;  /* 0x00007610ffe57816 */ /* 0x000fe400000000e5 */
[----:B------:R-:W-:Y:S02]  /*1eb0*/  PRMT R231, RZ, 0x7610, R231 ;  /* 0x00007610ffe77816 */ /* 0x000fe400000000e7 */
[----:B------:R-:W-:-:S02]  /*1ec0*/  PRMT R233, RZ, 0x7610, R233 ;  /* 0x00007610ffe97816 */ /* 0x000fc400000000e9 */
[----:B------:R-:W-:Y:S02]  /*1ed0*/  PRMT R235, RZ, 0x7610, R235 ;  /* 0x00007610ffeb7816 */ /* 0x000fe400000000eb */
[----:B------:R-:W-:Y:S02]  /*1ee0*/  PRMT R127, RZ, 0x7610, R127 ;  /* 0x00007610ff7f7816 */ /* 0x000fe4000000007f */
[----:B------:R-:W-:Y:S01]  /*1ef0*/  PRMT R177, RZ, 0x7610, R177 ;  /* 0x00007610ffb17816 */ /* 0x000fe200000000b1 */
[----:B------:R-:W-:Y:S01]  /*1f00*/  VIADD R99, R121, 0xfffffff9 ;  /* 0xfffffff979637836 */ /* 0x000fe20000000000 */
[----:B------:R-:W-:Y:S01]  /*1f10*/  IADD3.X R21, PT, PT, R9, UR6, RZ, P5, !PT ;  /* 0x0000000609157c10 */ /* 0x000fe2000affe4ff */
[----:B------:R-:W-:Y:S01]  /*1f20*/  USHF.R.S32.HI UR5, URZ, 0x1f, UR14 ;  /* 0x0000001fff057899 */ /* 0x000fe2000801140e */
[----:B------:R-:W-:Y:S01]  /*1f30*/  ISETP.GE.U32.AND P5, PT, R22, 0x7fffffdf, PT ;  /* 0x7fffffdf1600780c */ /* 0x000fe20003fa6070 */
[--C-:B------:R-:W-:Y:S01]  /*1f40*/  @!P4 IMAD.IADD R138, R138, 0x1, -R161.reuse ;  /* 0x000000018a8ac824 */ /* 0x100fe200078e0aa1 */
[----:B------:R-:W-:Y:S01]  /*1f50*/  IADD3 R22, P4, PT, R6, UR14, RZ ;  /* 0x0000000e06167c10 */ /* 0x000fe2000ff9e0ff */
[----:B------:R-:W2:Y:S01]  /*1f60*/  @P6 LDG.E.U8 R234, desc[UR24][R20.64] ;  /* 0x0000001814ea6981 */ /* 0x000ea2000c1e1100 */
[----:B------:R-:W-:Y:S01]  /*1f70*/  IADD3 R24, P6, PT, R8, UR14, RZ ;  /* 0x0000000e08187c10 */ /* 0x000fe2000ffde0ff */
[----:B------:R-:W-:Y:S01]  /*1f80*/  @!P3 IMAD.IADD R136, R136, 0x1, -R161 ;  /* 0x000000018888b824 */ /* 0x000fe200078e0aa1 */
[----:B------:R-:W-:-:S02]  /*1f90*/  IADD3.X R23, PT, PT, R7, UR5, RZ, P4, !PT ;  /* 0x0000000507177c10 */ /* 0x000fc4000a7fe4ff */
[----:B------:R-:W-:Y:S02]  /*1fa0*/  PRMT R179, RZ, 0x7610, R179 ;  /* 0x00007610ffb37816 */ /* 0x000fe400000000b3 */
[----:B------:R-:W-:Y:S01]  /*1fb0*/  PRMT R181, RZ, 0x7610, R181 ;  /* 0x00007610ffb57816 */ /* 0x000fe200000000b5 */
[----:B------:R-:W-:Y:S01]  /*1fc0*/  VIADD R106, R121, 0xfffffff1 ;  /* 0xfffffff1796a7836 */ /* 0x000fe20000000000 */
[C---:B------:R-:W-:Y:S01]  /*1fd0*/  ISETP.GT.U32.AND P3, PT, R161.reuse, R132, PT ;  /* 0x00000084a100720c */ /* 0x040fe20003f64070 */
[----:B------:R-:W2:Y:S01]  /*1fe0*/  @!P5 LDG.E.U8 R172, desc[UR24][R22.64] ;  /* 0x0000001816acd981 */ /* 0x000ea2000c1e1100 */
[----:B------:R-:W-:Y:S01]  /*1ff0*/  ISETP.GT.U32.AND P4, PT, R161, R130, PT ;  /* 0x00000082a100720c */ /* 0x000fe20003f84070 */
[----:B------:R-:W1:Y:S01]  /*2000*/  LDCU UR16, c[0x0][0x3b0] ;  /* 0x00007600ff1077ac */ /* 0x000e620008000800 */
[----:B------:R-:W-:Y:S01]  /*2010*/  IADD3.X R25, PT, PT, R9, UR5, RZ, P6, !PT ;  /* 0x0000000509197c10 */ /* 0x000fe2000b7fe4ff */
[----:B------:R-:W-:Y:S01]  /*2020*/  UIMAD UR5, UR14, 0x9, URZ ;  /* 0x000000090e0578a4 */ /* 0x000fe2000f8e02ff */
[----:B------:R-:W-:-:S03]  /*2030*/  ISETP.GE.U32.AND P6, PT, R26, 0x7fffffd7, PT ;  /* 0x7fffffd71a00780c */ /* 0x000fc60003fc6070 */
[----:B------:R-:W2:Y:S01]  /*2040*/  @!P5 LDG.E.U8 R220, desc[UR24][R24.64] ;  /* 0x0000001818dcd981 */ /* 0x000ea2000c1e1100 */
[----:B------:R-:W-:Y:S02]  /*2050*/  USHF.R.S32.HI UR6, URZ, 0x1f, UR5 ;  /* 0x0000001fff067899 */ /* 0x000fe40008011405 */
[----:B------:R-:W-:Y:S01]  /*2060*/  IADD3 R26, P5, PT, R6, UR5, RZ ;  /* 0x00000005061a7c10 */ /* 0x000fe2000ffbe0ff */
[----:B------:R-:W-:-:S03]  /*2070*/  @!P3 IMAD.IADD R132, R132, 0x1, -R161 ;  /* 0x000000018484b824 */ /* 0x000fc600078e0aa1 */
[----:B------:R-:W-:Y:S01]  /*2080*/  IADD3.X R27, PT, PT, R7, UR6, RZ, P5, !PT ;  /* 0x00000006071b7c10 */ /* 0x000fe2000affe4ff */
[----:B------:R-:W-:Y:S01]  /*2090*/  @!P4 IMAD.IADD R130, R130, 0x1, -R161 ;  /* 0x000000018282c824 */ /* 0x000fe200078e0aa1 */
[C---:B------:R-:W-:Y:S02]  /*20a0*/  ISETP.GT.U32.AND P5, PT, R161.reuse, R122, PT ;  /* 0x0000007aa100720c */ /* 0x040fe40003fa4070 */
[----:B------:R-:W-:Y:S01]  /*20b0*/  ISETP.GT.U32.AND P4, PT, R161, R134, PT ;  /* 0x00000086a100720c */ /* 0x000fe20003f84070 */
[----:B------:R-:W2:Y:S01]  /*20c0*/  @!P6 LDG.E.U8 R222, desc[UR24][R26.64] ;  /* 0x000000181adee981 */ /* 0x000ea2000c1e1100 */
[----:B------:R-:W-:Y:S01]  /*20d0*/  IADD3 R28, P3, PT, R8, UR5, RZ ;  /* 0x00000005081c7c10 */ /* 0x000fe2000ff7e0ff */
[----:B------:R-:W-:Y:S01]  /*20e0*/  UIMAD UR5, UR14, 0x11, URZ ;  /* 0x000000110e0578a4 */ /* 0x000fe2000f8e02ff */
[----:B------:R-:W-:Y:S02]  /*20f0*/  SHF.R.U32.HI R30, RZ, 0xe, R156 ;  /* 0x0000000eff1e7819 */ /* 0x000fe4000001169c */
[----:B------:R-:W-:Y:S01]  /*2100*/  IADD3.X R29, PT, PT, R9, UR6, RZ, P3, !PT ;  /* 0x00000006091d7c10 */ /* 0x000fe20009ffe4ff */
[----:B------:R-:W-:Y:S01]  /*2110*/  USHF.R.S32.HI UR6, URZ, 0x1f, UR5 ;  /* 0x0000001fff067899 */ /* 0x000fe20008011405 */
[----:B------:R-:W-:-:S03]  /*2120*/  LOP3.LUT P3, RZ, R30, 0x1, RZ, 0xc0, !PT ;  /* 0x000000011eff7812 */ /* 0x000fc6000786c0ff */
[----:B------:R-:W2:Y:S01]  /*2130*/  @!P6 LDG.E.U8 R224, desc[UR24][R28.64] ;  /* 0x000000181ce0e981 */ /* 0x000ea2000c1e1100 */
[----:B------:R-:W-:Y:S01]  /*2140*/  IADD3 R30, P6, PT, R6, UR5, RZ ;  /* 0x00000005061e7c10 */ /* 0x000fe2000ffde0ff */
[--C-:B------:R-:W-:Y:S01]  /*2150*/  @!P5 IMAD.IADD R122, R122, 0x1, -R161.reuse ;  /* 0x000000017a7ad824 */ /* 0x100fe200078e0aa1 */
[----:B------:R-:W-:Y:S01]  /*2160*/  SHF.R.U32.HI R33, RZ, 0x6, R156 ;  /* 0x00000006ff217819 */ /* 0x000fe2000001169c */
[----:B------:R-:W-:Y:S01]  /*2170*/  @!P4 IMAD.IADD R134, R134, 0x1, -R161 ;  /* 0x000000018686c824 */ /* 0x000fe200078e0aa1 */
[----:B------:R-:W-:Y:S02]  /*2180*/  IADD3 R32, P5, PT, R8, UR5, RZ ;  /* 0x0000000508207c10 */ /* 0x000fe4000ffbe0ff */
[----:B------:R-:W-:Y:S02]  /*2190*/  ISETP.GT.U32.AND P4, PT, R161, R120, PT ;  /* 0x00000078a100720c */ /* 0x000fe40003f84070 */
[----:B------:R-:W-:Y:S02]  /*21a0*/  IADD3.X R31, PT, PT, R7, UR6, RZ, P6, !PT ;  /* 0x00000006071f7c10 */ /* 0x000fe4000b7fe4ff */
[----:B------:R-:W-:-:S02]  /*21b0*/  LOP3.LUT P6, RZ, R33, 0x1, RZ, 0xc0, !PT ;  /* 0x0000000121ff7812 */ /* 0x000fc400078cc0ff */
[----:B------:R-:W-:Y:S01]  /*21c0*/  IADD3.X R33, PT, PT, R9, UR6, RZ, P5, !PT ;  /* 0x0000000609217c10 */ /* 0x000fe2000affe4ff */
[----:B------:R-:W-:Y:S01]  /*21d0*/  UIMAD UR5, UR14, 0x19, URZ ;  /* 0x000000190e0578a4 */ /* 0x000fe2000f8e02ff */
[----:B------:R-:W-:Y:S01]  /*21e0*/  ISETP.GT.U32.AND P5, PT, R161, R124, PT ;  /* 0x0000007ca100720c */ /* 0x000fe20003fa4070 */
[----:B------:R-:W2:Y:S02]  /*21f0*/  @P3 LDG.E.U8 R226, desc[UR24][R30.64] ;  /* 0x000000181ee23981 */ /* 0x000ea4000c1e1100 */
[----:B------:R-:W-:Y:S02]  /*2200*/  USHF.R.S32.HI UR6, URZ, 0x1f, UR5 ;  /* 0x0000001fff067899 */ /* 0x000fe40008011405 */
[----:B------:R-:W2:Y:S01]  /*2210*/  @P3 LDG.E.U8 R228, desc[UR24][R32.64] ;  /* 0x0000001820e43981 */ /* 0x000ea2000c1e1100 */
[----:B------:R-:W-:Y:S01]  /*2220*/  IADD3 R34, P3, PT, R6, UR5, RZ ;  /* 0x0000000506227c10 */ /* 0x000fe2000ff7e0ff */
[----:B------:R-:W-:Y:S01]  /*2230*/  @!P4 IMAD.IADD R120, R120, 0x1, -R161 ;  /* 0x000000017878c824 */ /* 0x000fe200078e0aa1 */
[----:B------:R-:W-:-:S02]  /*2240*/  ISETP.GE.AND P4, PT, R35, RZ, PT ;  /* 0x000000ff2300720c */ /* 0x000fc40003f86270 */
[----:B------:R-:W-:Y:S02]  /*2250*/  IADD3.X R35, PT, PT, R7, UR6, RZ, P3, !PT ;  /* 0x0000000607237c10 */ /* 0x000fe40009ffe4ff */
[----:B------:R-:W-:Y:S01]  /*2260*/  ISETP.GE.U32.AND P3, PT, R36, 0x7fffffde, PT ;  /* 0x7fffffde2400780c */ /* 0x000fe20003f66070 */
[----:B------:R-:W-:Y:S01]  /*2270*/  @!P5 IMAD.IADD R124, R124, 0x1, -R161 ;  /* 0x000000017c7cd824 */ /* 0x000fe200078e0aa1 */
[----:B------:R-:W-:Y:S01]  /*2280*/  IADD3 R36, P5, PT, R8, UR5, RZ ;  /* 0x0000000508247c10 */ /* 0x000fe2000ffbe0ff */
[----:B------:R-:W-:Y:S01]  /*2290*/  USHF.L.U32 UR5, UR14, 0x1, URZ ;  /* 0x000000010e057899 */ /* 0x000fe200080006ff */
[----:B------:R-:W2:Y:S02]  /*22a0*/  @P6 LDG.E.U8 R230, desc[UR24][R34.64] ;  /* 0x0000001822e66981 */ /* 0x000ea4000c1e1100 */
[----:B------:R-:W-:Y:S01]  /*22b0*/  IADD3.X R37, PT, PT, R9, UR6, RZ, P5, !PT ;  /* 0x0000000609257c10 */ /* 0x000fe2000affe4ff */
[----:B------:R-:W-:Y:S02]  /*22c0*/  USHF.R.S32.HI UR6, URZ, 0x1f, UR5 ;  /* 0x0000001fff067899 */ /* 0x000fe40008011405 */
[----:B------:R-:W-:-:S02]  /*22d0*/  IADD3 R38, P5, PT, R6, UR5, RZ ;  /* 0x0000000506267c10 */ /* 0x000fc4000ffbe0ff */
[----:B------:R-:W2:Y:S01]  /*22e0*/  @P6 LDG.E.U8 R173, desc[UR24][R36.64] ;  /* 0x0000001824ad6981 */ /* 0x000ea2000c1e1100 */
[----:B------:R-:W-:Y:S02]  /*22f0*/  ISETP.GE.U32.AND P6, PT, R39, 0x7fffffd6, PT ;  /* 0x7fffffd62700780c */ /* 0x000fe40003fc6070 */
[----:B------:R-:W-:Y:S02]  /*2300*/  IADD3.X R39, PT, PT, R7, UR6, RZ, P5, !PT ;  /* 0x0000000607277c10 */ /* 0x000fe4000affe4ff */
[----:B------:R-:W-:Y:S01]  /*2310*/  IADD3 R40, P5, PT, R8, UR5, RZ ;  /* 0x0000000508287c10 */ /* 0x000fe2000ffbe0ff */
[----:B------:R-:W-:Y:S02]  /*2320*/  UIMAD UR5, UR14, 0xa, URZ ;  /* 0x0000000a0e0578a4 */ /* 0x000fe4000f8e02ff */
[----:B------:R-:W2:Y:S01]  /*2330*/  @!P3 LDG.E.U8 R212, desc[UR24][R38.64] ;  /* 0x0000001826d4b981 */ /* 0x000ea2000c1e1100 */
[----:B------:R-:W-:Y:S01]  /*2340*/  IADD3.X R41, PT, PT, R9, UR6, RZ, P5, !PT ;  /* 0x0000000609297c10 */ /* 0x000fe2000affe4ff */
[----:B------:R-:W-:-:S02]  /*2350*/  USHF.R.S32.HI UR6, URZ, 0x1f, UR5 ;  /* 0x0000001fff067899 */ /* 0x000fc40008011405 */
[----:B------:R-:W-:Y:S02]  /*2360*/  IADD3 R42, P5, PT, R6, UR5, RZ ;  /* 0x00000005062a7c10 */ /* 0x000fe4000ffbe0ff */
[----:B------:R-:W2:Y:S01]  /*2370*/  @!P3 LDG.E.U8 R214, desc[UR24][R40.64] ;  /* 0x0000001828d6b981 */ /* 0x000ea2000c1e1100 */
[----:B------:R-:W-:Y:S02]  /*2380*/  IADD3 R44, P3, PT, R8, UR5, RZ ;  /* 0x00000005082c7c10 */ /* 0x000fe4000ff7e0ff */
[----:B------:R-:W-:Y:S01]  /*2390*/  IADD3.X R43, PT, PT, R7, UR6, RZ, P5, !PT ;  /* 0x00000006072b7c10 */ /* 0x000fe2000affe4ff */
[----:B------:R-:W-:Y:S01]  /*23a0*/  UIMAD UR5, UR14, 0x12, URZ ;  /* 0x000000120e0578a4 */ /* 0x000fe2000f8e02ff */
[----:B------:R-:W-:Y:S02]  /*23b0*/  ISETP.GE.AND P5, PT, R45, RZ, PT ;  /* 0x000000ff2d00720c */ /* 0x000fe40003fa6270 */
[----:B------:R-:W-:Y:S02]  /*23c0*/  IADD3.X R45, PT, PT, R9, UR6, RZ, P3, !PT ;  /* 0x00000006092d7c10 */ /* 0x000fe40009ffe4ff */
[--C-:B------:R-:W-:Y:S01]  /*23d0*/  SHF.R.U32.HI R46, RZ, 0xd, R156.reuse ;  /* 0x0000000dff2e7819 */ /* 0x100fe2000001169c */
[----:B------:R-:W-:Y:S01]  /*23e0*/  USHF.R.S32.HI UR6, URZ, 0x1f, UR5 ;  /* 0x0000001fff067899 */ /* 0x000fe20008011405 */
[----:B------:R-:W2:Y:S01]  /*23f0*/  @!P6 LDG.E.U8 R216, desc[UR24][R42.64] ;  /* 0x000000182ad8e981 */ /* 0x000ea2000c1e1100 */
[----:B------:R-:W-:-:S02]  /*2400*/  SHF.R.U32.HI R48, RZ, 0x5, R156 ;  /* 0x00000005ff307819 */ /* 0x000fc4000001169c */
[----:B------:R-:W-:Y:S01]  /*2410*/  LOP3.LUT P3, RZ, R46, 0x1, RZ, 0xc0, !PT ;  /* 0x000000012eff7812 */ /* 0x000fe2000786c0ff */
[----:B------:R-:W2:Y:S01]  /*2420*/  @!P6 LDG.E.U8 R218, desc[UR24][R44.64] ;  /* 0x000000182cdae981 */ /* 0x000ea2000c1e1100 */
[----:B------:R-:W-:Y:S01]  /*2430*/  IADD3 R46, P6, PT, R6, UR5, RZ ;  /* 0x00000005062e7c10 */ /* 0x000fe2000ffde0ff */
[----:B------:R-:W-:Y:S01]  /*2440*/  @!P0 IMAD.MOV R123, RZ, RZ, -R123 ;  /* 0x000000ffff7b8224 */ /* 0x000fe200078e0a7b */
[----:B------:R-:W-:Y:S02]  /*2450*/  LOP3.LUT P0, RZ, R48, 0x1, RZ, 0xc0, !PT ;  /* 0x0000000130ff7812 */ /* 0x000fe4000780c0ff */
[----:B------:R-:W-:Y:S02]  /*2460*/  IADD3.X R47, PT, PT, R7, UR6, RZ, P6, !PT ;  /* 0x00000006072f7c10 */ /* 0x000fe4000b7fe4ff */
[----:B------:R-:W-:Y:S01]  /*2470*/  IADD3 R48, P6, PT, R8, UR5, RZ ;  /* 0x0000000508307c10 */ /* 0x000fe2000ffde0ff */
[----:B------:R-:W-:-:S03]  /*2480*/  UIMAD UR5, UR14, 0x1a, URZ ;  /* 0x0000001a0e0578a4 */ /* 0x000fc6000f8e02ff */
[----:B------:R-:W-:Y:S01]  /*2490*/  IADD3.X R49, PT, PT, R9, UR6, RZ, P6, !PT ;  /* 0x0000000609317c10 */ /* 0x000fe2000b7fe4ff */
[----:B------:R-:W-:Y:S01]  /*24a0*/  USHF.R.S32.HI UR6, URZ, 0x1f, UR5 ;  /* 0x0000001fff067899 */ /* 0x000fe20008011405 */
[----:B------:R-:W2:Y:S01]  /*24b0*/  @P3 LDG.E.U8 R174, desc[UR24][R46.64] ;  /* 0x000000182eae3981 */ /* 0x000ea2000c1e1100 */
[----:B------:R-:W-:-:S03]  /*24c0*/  IADD3 R50, P6, PT, R6, UR5, RZ ;  /* 0x0000000506327c10 */ /* 0x000fc6000ffde0ff */
[----:B------:R-:W2:Y:S01]  /*24d0*/  @P3 LDG.E.U8 R206, desc[UR24][R48.64] ;  /* 0x0000001830ce3981 */ /* 0x000ea2000c1e1100 */
[----:B------:R-:W-:Y:S02]  /*24e0*/  ISETP.GE.U32.AND P3, PT, R51, 0x7fffffdd, PT ;  /* 0x7fffffdd3300780c */ /* 0x000fe40003f66070 */
[----:B------:R-:W-:Y:S02]  /*24f0*/  IADD3.X R51, PT, PT, R7, UR6, RZ, P6, !PT ;  /* 0x0000000607337c10 */ /* 0x000fe4000b7fe4ff */
[----:B------:R-:W-:Y:S01]  /*2500*/  IADD3 R52, P6, PT, R8, UR5, RZ ;  /* 0x0000000508347c10 */ /* 0x000fe2000ffde0ff */
[----:B------:R-:W-:Y:S02]  /*2510*/  UIMAD UR5, UR14, 0x3, URZ ;  /* 0x000000030e0578a4 */ /* 0x000fe4000f8e02ff */
[----:B------:R-:W2:Y:S01]  /*2520*/  @P0 LDG.E.U8 R208, desc[UR24][R50.64] ;  /* 0x0000001832d00981 */ /* 0x000ea2000c1e1100 */
[----:B------:R-:W-:Y:S01]  /*2530*/  IADD3.X R53, PT, PT, R9, UR6, RZ, P6, !PT ;  /* 0x0000000609357c10 */ /* 0x000fe2000b7fe4ff */
[----:B------:R-:W-:-:S02]  /*2540*/  USHF.R.S32.HI UR6, URZ, 0x1f, UR5 ;  /* 0x0000001fff067899 */ /* 0x000fc40008011405 */
[----:B------:R-:W-:Y:S02]  /*2550*/  IADD3 R54, P6, PT, R6, UR5, RZ ;  /* 0x0000000506367c10 */ /* 0x000fe4000ffde0ff */
[----:B------:R-:W2:Y:S01]  /*2560*/  @P0 LDG.E.U8 R210, desc[UR24][R52.64] ;  /* 0x0000001834d20981 */ /* 0x000ea2000c1e1100 */
[----:B------:R-:W-:Y:S02]  /*2570*/  IADD3 R56, P0, PT, R8, UR5, RZ ;  /* 0x0000000508387c10 */ /* 0x000fe4000ff1e0ff */
[----:B------:R-:W-:Y:S01]  /*2580*/  IADD3.X R55, PT, PT, R7, UR6, RZ, P6, !PT ;  /* 0x0000000607377c10 */ /* 0x000fe2000b7fe4ff */
[----:B------:R-:W-:Y:S01]  /*2590*/  UIMAD UR5, UR14, 0xb, URZ ;  /* 0x0000000b0e0578a4 */ /* 0x000fe2000f8e02ff */
[----:B------:R-:W-:Y:S02]  /*25a0*/  ISETP.GE.AND P6, PT, R57, RZ, PT ;  /* 0x000000ff3900720c */ /* 0x000fe40003fc6270 */
[----:B------:R-:W-:Y:S01]  /*25b0*/  IADD3.X R57, PT, PT, R9, UR6, RZ, P0, !PT ;  /* 0x0000000609397c10 */ /* 0x000fe200087fe4ff */
[----:B------:R-:W-:Y:S01]  /*25c0*/  USHF.R.S32.HI UR6, URZ, 0x1f, UR5 ;  /* 0x0000001fff067899 */ /* 0x000fe20008011405 */
[----:B------:R-:W-:Y:S01]  /*25d0*/  ISETP.GE.U32.AND P0, PT, R58, 0x7fffffd5, PT ;  /* 0x7fffffd53a00780c */ /* 0x000fe20003f06070 */
[----:B------:R-:W2:Y:S01]  /*25e0*/  @!P3 LDG.E.U8 R245, desc[UR24][R54.64] ;  /* 0x0000001836f5b981 */ /* 0x000ea2000c1e1100 */
[----:B------:R-:W-:-:S03]  /*25f0*/  SHF.R.U32.HI R60, RZ, 0xc, R156 ;  /* 0x0000000cff3c7819 */ /* 0x000fc6000001169c */
[----:B------:R-:W2:Y:S01]  /*2600*/  @!P3 LDG.E.U8 R247, desc[UR24][R56.64] ;  /* 0x0000001838f7b981 */ /* 0x000ea2000c1e1100 */
[----:B------:R-:W-:Y:S01]  /*2610*/  IADD3 R58, P3, PT, R6, UR5, RZ ;  /* 0x00000005063a7c10 */ /* 0x000fe2000ff7e0ff */
[----:B------:R-:W-:-:S03]  /*2620*/  @!P4 IMAD.MOV R125, RZ, RZ, -R125 ;  /* 0x000000ffff7dc224 */ /* 0x000fc600078e0a7d */
[----:B------:R-:W-:Y:S02]  /*2630*/  IADD3.X R59, PT, PT, R7, UR6, RZ, P3, !PT ;  /* 0x00000006073b7c10 */ /* 0x000fe40009ffe4ff */
[----:B------:R-:W-:Y:S02]  /*2640*/  LOP3.LUT P3, RZ, R60, 0x1, RZ, 0xc0, !PT ;  /* 0x000000013cff7812 */ /* 0x000fe4000786c0ff */
[----:B------:R-:W-:Y:S01]  /*2650*/  IADD3 R60, P4, PT, R8, UR5, RZ ;  /* 0x00000005083c7c10 */ /* 0x000fe2000ff9e0ff */
[----:B------:R-:W-:Y:S01]  /*2660*/  UIMAD UR5, UR14, 0x13, URZ ;  /* 0x000000130e0578a4 */ /* 0x000fe2000f8e02ff */
[----:B------:R-:W-:Y:S01]  /*2670*/  SHF.R.U32.HI R63, RZ, 0x4, R156 ;  /* 0x00000004ff3f7819 */ /* 0x000fe2000001169c */
[----:B------:R-:W2:Y:S01]  /*2680*/  @!P0 LDG.E.U8 R249, desc[UR24][R58.64] ;  /* 0x000000183af98981 */ /* 0x000ea2000c1e1100 */
[----:B------:R-:W-:Y:S01]  /*2690*/  IADD3.X R61, PT, PT, R9, UR6, RZ, P4, !PT ;  /* 0x00000006093d7c10 */ /* 0x000fe2000a7fe4ff */
[----:B------:R-:W-:Y:S02]  /*26a0*/  USHF.R.S32.HI UR6, URZ, 0x1f, UR5 ;  /* 0x0000001fff067899 */ /* 0x000fe40008011405 */
[----:B------:R-:W-:-:S02]  /*26b0*/  IADD3 R62, P4, PT, R6, UR5, RZ ;  /* 0x00000005063e7c10 */ /* 0x000fc4000ff9e0ff */
[----:B------:R-:W2:Y:S01]  /*26c0*/  @!P0 LDG.E.U8 R251, desc[UR24][R60.64] ;  /* 0x000000183cfb8981 */ /* 0x000ea2000c1e1100 */
[----:B------:R-:W-:Y:S02]  /*26d0*/  LOP3.LUT P0, RZ, R63, 0x1, RZ, 0xc0, !PT ;  /* 0x000000013fff7812 */ /* 0x000fe4000780c0ff */
        /* <DEDUP_REMOVED lines=10> */
[----:B------:R-:W-:Y:S01]  /*2780*/  USHF.L.U32 UR5, UR14, 0x2, URZ ;  /* 0x000000020e057899 */ /* 0x000fe200080006ff */
[----:B------:R-:W-:Y:S02]  /*2790*/  ISETP.GE.AND P4, PT, R69, RZ, PT ;  /* 0x000000ff4500720c */ /* 0x000fe40003f86270 */
[----:B------:R-:W-:Y:S01]  /*27a0*/  IADD3.X R69, PT, PT, R9, UR6, RZ, P3, !PT ;  /* 0x0000000609457c10 */ /* 0x000fe20009ffe4ff */
[----:B------:R-:W-:Y:S01]  /*27b0*/  USHF.R.S32.HI UR6, URZ, 0x1f, UR5 ;  /* 0x0000001fff067899 */ /* 0x000fe20008011405 */
[----:B------:R-:W-:Y:S01]  /*27c0*/  ISETP.GE.U32.AND P3, PT, R70, 0x7fffffdc, PT ;  /* 0x7fffffdc4600780c */ /* 0x000fe20003f66070 */
[----:B------:R-:W2:Y:S04]  /*27d0*/  @P0 LDG.E.U8 R239, desc[UR24][R66.64] ;  /* 0x0000001842ef0981 */ /* 0x000ea8000c1e1100 */
[----:B------:R-:W2:Y:S01]  /*27e0*/  @P0 LDG.E.U8 R241, desc[UR24][R68.64] ;  /* 0x0000001844f10981 */ /* 0x000ea2000c1e1100 */
[----:B------:R-:W-:Y:S01]  /*27f0*/  IADD3 R70, P0, PT, R6, UR5, RZ ;  /* 0x0000000506467c10 */ /* 0x000fe2000ff1e0ff */
[----:B------:R-:W-:-:S03]  /*2800*/  @!P5 IMAD.MOV R129, RZ, RZ, -R129 ;  /* 0x000000ffff81d224 */ /* 0x000fc600078e0a81 */
[----:B------:R-:W-:Y:S02]  /*2810*/  IADD3.X R71, PT, PT, R7, UR6, RZ, P0, !PT ;  /* 0x0000000607477c10 */ /* 0x000fe400087fe4ff */
[----:B------:R-:W-:Y:S02]  /*2820*/  ISETP.GE.U32.AND P0, PT, R72, 0x7fffffd4, PT ;  /* 0x7fffffd44800780c */ /* 0x000fe40003f06070 */
        /* <DEDUP_REMOVED lines=22> */
[----:B------:R-:W-:Y:S01]  /*2990*/  SHF.R.U32.HI R82, RZ, 0x3, R156 ;  /* 0x00000003ff527819 */ /* 0x000fe2000001169c */
[----:B------:R-:W-:Y:S01]  /*29a0*/  USHF.R.S32.HI UR6, URZ, 0x1f, UR5 ;  /* 0x0000001fff067899 */ /* 0x000fe20008011405 */
[----:B------:R-:W2:Y:S02]  /*29b0*/  @P3 LDG.E.U8 R176, desc[UR24][R78.64] ;  /* 0x000000184eb03981 */ /* 0x000ea4000c1e1100 */
[----:B------:R-:W-:-:S02]  /*29c0*/  LOP3.LUT P0, RZ, R82, 0x1, RZ, 0xc0, !PT ;  /* 0x0000000152ff7812 */ /* 0x000fc4000780c0ff */
[----:B------:R-:W2:Y:S01]  /*29d0*/  @P3 LDG.E.U8 R192, desc[UR24][R80.64] ;  /* 0x0000001850c03981 */ /* 0x000ea2000c1e1100 */
[----:B------:R-:W-:Y:S01]  /*29e0*/  IADD3 R82, P3, PT, R6, UR5, RZ ;  /* 0x0000000506527c10 */ /* 0x000fe2000ff7e0ff */
[----:B------:R-:W-:-:S03]  /*29f0*/  @!P6 IMAD.MOV R141, RZ, RZ, -R141 ;  /* 0x000000ffff8de224 */ /* 0x000fc600078e0a8d */
[----:B------:R-:W-:Y:S02]  /*2a00*/  IADD3.X R83, PT, PT, R7, UR6, RZ, P3, !PT ;  /* 0x0000000607537c10 */ /* 0x000fe40009ffe4ff */
[----:B------:R-:W-:Y:S02]  /*2a10*/  ISETP.GE.U32.AND P3, PT, R84, 0x7fffffdb, PT ;  /* 0x7fffffdb5400780c */ /* 0x000fe40003f66070 */
[----:B------:R-:W-:Y:S01]  /*2a20*/  IADD3 R84, P6, PT, R8, UR5, RZ ;  /* 0x0000000508547c10 */ /* 0x000fe2000ffde0ff */
[----:B------:R-:W-:Y:S01]  /*2a30*/  UIMAD UR5, UR14, 0x5, URZ ;  /* 0x000000050e0578a4 */ /* 0x000fe2000f8e02ff */
        /* <DEDUP_REMOVED lines=21> */
[----:B------:R-:W2:Y:S01]  /*2b90*/  @!P0 LDG.E.U8 R233, desc[UR24][R90.64] ;  /* 0x000000185ae98981 */ /* 0x000ea2000c1e1100 */
[----:B------:R-:W-:Y:S01]  /*2ba0*/  IMAD.MOV.U32 R151, RZ, RZ, R96 ;  /* 0x000000ffff977224 */ /* 0x000fe200078e0060 */
[----:B------:R-:W-:-:S02]  /*2bb0*/  LOP3.LUT P3, RZ, R94, 0x1, RZ, 0xc0, !PT ;  /* 0x000000015eff7812 */ /* 0x000fc4000786c0ff */
[----:B------:R-:W2:Y:S01]  /*2bc0*/  @!P0 LDG.E.U8 R235, desc[UR24][R92.64] ;  /* 0x000000185ceb8981 */ /* 0x000ea2000c1e1100 */
[----:B------:R-:W-:Y:S02]  /*2bd0*/  IADD3 R94, P0, PT, R6, UR5, RZ ;  /* 0x00000005065e7c10 */ /* 0x000fe4000ff1e0ff */
[----:B------:R-:W-:Y:S01]  /*2be0*/  SHF.R.U32.HI R96, RZ, 0x2, R156 ;  /* 0x00000002ff607819 */ /* 0x000fe2000001169c */
[----:B------:R-:W-:Y:S01]  /*2bf0*/  @!P4 IMAD.MOV R151, RZ, RZ, -R151 ;  /* 0x000000ffff97c224 */ /* 0x000fe200078e0a97 */
[----:B------:R-:W-:Y:S02]  /*2c00*/  IADD3.X R95, PT, PT, R7, UR6, RZ, P0, !PT ;  /* 0x00000006075f7c10 */ /* 0x000fe400087fe4ff */
[----:B------:R-:W-:Y:S02]  /*2c10*/  LOP3.LUT P4, RZ, R96, 0x1, RZ, 0xc0, !PT ;  /* 0x0000000160ff7812 */ /* 0x000fe4000788c0ff */
[----:B------:R-:W-:Y:S01]  /*2c20*/  IADD3 R96, P0, PT, R8, UR5, RZ ;  /* 0x0000000508607c10 */ /* 0x000fe2000ff1e0ff */
[----:B------:R-:W-:Y:S01]  /*2c30*/  UIMAD UR5, UR14, 0x1d, URZ ;  /* 0x0000001d0e0578a4 */ /* 0x000fe2000f8e02ff */
[----:B------:R-:W2:Y:S02]  /*2c40*/  @P3 LDG.E.U8 R127, desc[UR24][R94.64] ;  /* 0x000000185e7f3981 */ /* 0x000ea4000c1e1100 */
[----:B------:R-:W-:Y:S01]  /*2c50*/  IADD3.X R97, PT, PT, R9, UR6, RZ, P0, !PT ;  /* 0x0000000609617c10 */ /* 0x000fe200087fe4ff */
[----:B------:R-:W-:-:S02]  /*2c60*/  USHF.R.S32.HI UR6, URZ, 0x1f, UR5 ;  /* 0x0000001fff067899 */ /* 0x000fc40008011405 */
[----:B------:R-:W-:Y:S02]  /*2c70*/  IADD3 R98, P0, PT, R6, UR5, RZ ;  /* 0x0000000506627c10 */ /* 0x000fe4000ff1e0ff */
        /* <DEDUP_REMOVED lines=14> */
[----:B------:R-:W-:Y:S02]  /*2d60*/  PRMT R184, RZ, 0x7610, R184 ;  /* 0x00007610ffb87816 */ /* 0x000fe400000000b8 */
[----:B------:R-:W-:-:S02]  /*2d70*/  PRMT R186, RZ, 0x7610, R186 ;  /* 0x00007610ffba7816 */ /* 0x000fc400000000ba */
        /* <DEDUP_REMOVED lines=12> */
[----:B------:R-:W-:Y:S02]  /*2e40*/  PRMT R188, RZ, 0x7610, R188 ;  /* 0x00007610ffbc7816 */ /* 0x000fe400000000bc */
[----:B------:R-:W-:Y:S02]  /*2e50*/  PRMT R190, RZ, 0x7610, R190 ;  /* 0x00007610ffbe7816 */ /* 0x000fe400000000be */
[----:B------:R-:W-:Y:S01]  /*2e60*/  IADD3.X R109, PT, PT, R9, UR6, RZ, P5, !PT ;  /* 0x00000006096d7c10 */ /* 0x000fe2000affe4ff */
[----:B------:R-:W-:Y:S01]  /*2e70*/  USHF.R.S32.HI UR6, URZ, 0x1f, UR5 ;  /* 0x0000001fff067899 */ /* 0x000fe20008011405 */
[----:B------:R-:W-:Y:S01]  /*2e80*/  SHF.R.U32.HI R111, RZ, 0x1, R156 ;  /* 0x00000001ff6f7819 */ /* 0x000fe2000001169c */
[----:B------:R-:W2:Y:S01]  /*2e90*/  @!P4 LDG.E.U8 R188, desc[UR24][R106.64] ;  /* 0x000000186abcc981 */ /* 0x000ea2000c1e1100 */
[----:B------:R-:W-:-:S03]  /*2ea0*/  IADD3 R110, P5, PT, R6, UR5, RZ ;  /* 0x00000005066e7c10 */ /* 0x000fc6000ffbe0ff */
[----:B------:R-:W2:Y:S01]  /*2eb0*/  @!P4 LDG.E.U8 R190, desc[UR24][R108.64] ;  /* 0x000000186cbec981 */ /* 0x000ea2000c1e1100 */
[----:B------:R-:W-:Y:S02]  /*2ec0*/  LOP3.LUT P4, RZ, R111, 0x1, RZ, 0xc0, !PT ;  /* 0x000000016fff7812 */ /* 0x000fe4000788c0ff */
[----:B------:R-:W-:Y:S02]  /*2ed0*/  IADD3.X R111, PT, PT, R7, UR6, RZ, P5, !PT ;  /* 0x00000006076f7c10 */ /* 0x000fe4000affe4ff */
[----:B------:R-:W-:Y:S01]  /*2ee0*/  IADD3 R112, P5, PT, R8, UR5, RZ ;  /* 0x0000000508707c10 */ /* 0x000fe2000ffbe0ff */
[----:B------:R-:W-:Y:S01]  /*2ef0*/  UIMAD UR5, UR14, 0x1e, URZ ;  /* 0x0000001e0e0578a4 */ /* 0x000fe2000f8e02ff */
[----:B------:R-:W-:Y:S02]  /*2f00*/  PRMT R126, RZ, 0x7610, R126 ;  /* 0x00007610ff7e7816 */ /* 0x000fe4000000007e */
[----:B------:R-:W-:Y:S02]  /*2f10*/  PRMT R178, RZ, 0x7610, R178 ;  /* 0x00007610ffb27816 */ /* 0x000fe400000000b2 */
[----:B------:R-:W-:Y:S01]  /*2f20*/  IADD3.X R113, PT, PT, R9, UR6, RZ, P5, !PT ;  /* 0x0000000609717c10 */ /* 0x000fe2000affe4ff */
[----:B------:R-:W-:Y:S01]  /*2f30*/  USHF.R.S32.HI UR6, URZ, 0x1f, UR5 ;  /* 0x0000001fff067899 */ /* 0x000fe20008011405 */
[----:B------:R-:W2:Y:S01]  /*2f40*/  @P3 LDG.E.U8 R126, desc[UR24][R110.64] ;  /* 0x000000186e7e3981 */ /* 0x000ea2000c1e1100 */
[----:B------:R-:W-:-:S03]  /*2f50*/  IADD3 R114, P5, PT, R6, UR5, RZ ;  /* 0x0000000506727c10 */ /* 0x000fc6000ffbe0ff */
[----:B------:R-:W2:Y:S01]  /*2f60*/  @P3 LDG.E.U8 R178, desc[UR24][R112.64] ;  /* 0x0000001870b23981 */ /* 0x000ea2000c1e1100 */
[----:B------:R-:W-:Y:S02]  /*2f70*/  IADD3 R116, P3, PT, R8, UR5, RZ ;  /* 0x0000000508747c10 */ /* 0x000fe4000ff7e0ff */
[----:B------:R-:W-:Y:S02]  /*2f80*/  LOP3.LUT R118, R117, 0x1f, RZ, 0xc0, !PT ;  /* 0x0000001f75767812 */ /* 0x000fe400078ec0ff */
[----:B------:R-:W-:Y:S02]  /*2f90*/  PRMT R180, RZ, 0x7610, R180 ;  /* 0x00007610ffb47816 */ /* 0x000fe400000000b4 */
[----:B------:R-:W-:Y:S02]  /*2fa0*/  PRMT R182, RZ, 0x7610, R182 ;  /* 0x00007610ffb67816 */ /* 0x000fe400000000b6 */
[----:B------:R-:W-:Y:S02]  /*2fb0*/  IADD3.X R115, PT, PT, R7, UR6, RZ, P5, !PT ;  /* 0x0000000607737c10 */ /* 0x000fe4000affe4ff */
[----:B------:R-:W-:-:S03]  /*2fc0*/  IADD3.X R117, PT, PT, R9, UR6, RZ, P3, !PT ;  /* 0x0000000609757c10 */ /* 0x000fc60009ffe4ff */
[----:B------:R-:W2:Y:S01]  /*2fd0*/  @P4 LDG.E.U8 R180, desc[UR24][R114.64] ;  /* 0x0000001872b44981 */ /* 0x000ea2000c1e1100 */
[----:B------:R-:W-:-:S03]  /*2fe0*/  ISETP.GE.AND P5, PT, R139, RZ, PT ;  /* 0x000000ff8b00720c */ /* 0x000fc60003fa6270 */
[----:B------:R-:W2:Y:S01]  /*2ff0*/  @P4 LDG.E.U8 R182, desc[UR24][R116.64] ;  /* 0x0000001874b64981 */ /* 0x000ea2000c1e1100 */
[----:B------:R-:W-:Y:S01]  /*3000*/  ISETP.GE.AND P4, PT, R135, RZ, PT ;  /* 0x000000ff8700720c */ /* 0x000fe20003f86270 */
[----:B------:R-:W-:Y:S01]  /*3010*/  @!P0 IMAD.MOV R136, RZ, RZ, -R136 ;  /* 0x000000ffff888224 */ /* 0x000fe200078e0a88 */
[----:B------:R-:W-:Y:S02]  /*3020*/  ISETP.GE.AND P3, PT, R137, RZ, PT ;  /* 0x000000ff8900720c */ /* 0x000fe40003f66270 */
[----:B------:R-:W-:Y:S01]  /*3030*/  ISETP.GE.AND P0, PT, R131, RZ, PT ;  /* 0x000000ff8300720c */ /* 0x000fe20003f06270 */
[----:B------:R-:W-:Y:S02]  /*3040*/  IMAD.MOV.U32 R147, RZ, RZ, R134 ;  /* 0x000000ffff937224 */ /* 0x000fe400078e0086 */
[----:B------:R-:W-:Y:S01]  /*3050*/  IMAD.MOV.U32 R145, RZ, RZ, R132 ;  /* 0x000000ffff917224 */ /* 0x000fe200078e0084 */
[----:B------:R-:W-:Y:S01]  /*3060*/  LOP3.LUT R166, RZ, R119, RZ, 0x33, !PT ;  /* 0x00000077ffa67212 */ /* 0x000fe200078e33ff */
[----:B------:R-:W-:-:S02]  /*3070*/  IMAD.MOV.U32 R135, RZ, RZ, R130 ;  /* 0x000000ffff877224 */ /* 0x000fc400078e0082 */
[----:B------:R-:W-:Y:S02]  /*3080*/  @!P5 IMAD.MOV R145, RZ, RZ, -R145 ;  /* 0x000000ffff91d224 */ /* 0x000fe400078e0a91 */
[----:B------:R-:W-:Y:S01]  /*3090*/  @!P4 IMAD.MOV R147, RZ, RZ, -R147 ;  /* 0x000000ffff93c224 */ /* 0x000fe200078e0a93 */
[----:B------:R-:W-:Y:S01]  /*30a0*/  ISETP.NE.AND P4, PT, R119, RZ, PT ;  /* 0x000000ff7700720c */ /* 0x000fe20003f85270 */
[----:B------:R-:W-:Y:S01]  /*30b0*/  IMAD.MOV.U32 R137, RZ, RZ, R122 ;  /* 0x000000ffff897224 */ /* 0x000fe200078e007a */
[----:B------:R-:W-:Y:S01]  /*30c0*/  ISETP.GE.AND P5, PT, R133, RZ, PT ;  /* 0x000000ff8500720c */ /* 0x000fe20003fa6270 */
[----:B------:R-:W-:Y:S01]  /*30d0*/  VIADD R119, R121, 0x1f ;  /* 0x0000001f79777836 */ /* 0x000fe20000000000 */
[----:B------:R-:W-:Y:S01]  /*30e0*/  SEL R123, R166, R123, !P4 ;  /* 0x0000007ba67b7207 */ /* 0x000fe20006000000 */
[----:B------:R-:W-:Y:S01]  /*30f0*/  @!P3 IMAD.MOV R135, RZ, RZ, -R135 ;  /* 0x000000ffff87b224 */ /* 0x000fe200078e0a87 */
[----:B------:R-:W-:Y:S01]  /*3100*/  ISETP.GE.AND P3, PT, R128, RZ, PT ;  /* 0x000000ff8000720c */ /* 0x000fe20003f66270 */
[----:B------:R-:W-:Y:S01]  /*3110*/  @!P0 IMAD.MOV R137, RZ, RZ, -R137 ;  /* 0x000000ffff898224 */ /* 0x000fe200078e0a89 */
[----:B------:R-:W-:Y:S01]  /*3120*/  ISETP.GT.AND P0, PT, R119, 0x1f, PT ;  /* 0x0000001f7700780c */ /* 0x000fe20003f04270 */
[----:B------:R-:W-:-:S02]  /*3130*/  IMAD R169, R118, UR15, RZ ;  /* 0x0000000f76a97c24 */ /* 0x000fc4000f8e02ff */
[----:B------:R-:W-:Y:S01]  /*3140*/  IMAD.MOV.U32 R149, RZ, RZ, R120 ;  /* 0x000000ffff957224 */ /* 0x000fe200078e0078 */
[----:B------:R-:W-:Y:S01]  /*3150*/  ISETP.LT.AND P0, PT, R118, R121, P0 ;  /* 0x000000797600720c */ /* 0x000fe20000701270 */
[----:B------:R-:W-:Y:S01]  /*3160*/  @!P6 IMAD.MOV R138, RZ, RZ, -R138 ;  /* 0x000000ffff8ae224 */ /* 0x000fe200078e0a8a */
[----:B------:R-:W-:Y:S01]  /*3170*/  IADD3 R168, P6, PT, R169, UR18, RZ ;  /* 0x00000012a9a87c10 */ /* 0x000fe2000ffde0ff */
[C---:B------:R-:W-:Y:S01]  /*3180*/  VIADD R120, R121.reuse, 0xfffffff8 ;  /* 0xfffffff879787836 */ /* 0x040fe20000000000 */
[----:B------:R-:W-:Y:S01]  /*3190*/  SEL R125, R166, R125, !P4 ;  /* 0x0000007da67d7207 */ /* 0x000fe20006000000 */
[----:B------:R-:W-:Y:S02]  /*31a0*/  VIADD R128, R121, 0xfffffff0 ;  /* 0xfffffff079807836 */ /* 0x000fe40000000000 */
[----:B-1----:R-:W-:Y:S01]  /*31b0*/  IMAD R121, R123, UR16, RZ ;  /* 0x000000107b797c24 */ /* 0x002fe2000f8e02ff */
[----:B------:R-:W-:Y:S01]  /*31c0*/  UIMAD UR5, UR14, 0x7, URZ ;  /* 0x000000070e0578a4 */ /* 0x000fe2000f8e02ff */
[----:B------:R-:W-:Y:S01]  /*31d0*/  @!P5 IMAD.MOV R149, RZ, RZ, -R149 ;  /* 0x000000ffff95d224 */ /* 0x000fe200078e0a95 */
[----:B------:R-:W-:Y:S01]  /*31e0*/  LEA.HI.X.SX32 R169, R169, UR19, 0x1, P6 ;  /* 0x00000013a9a97c11 */ /* 0x000fe2000b0f0eff */
[----:B------:R-:W-:Y:S01]  /*31f0*/  IMAD.MOV.U32 R139, RZ, RZ, R124 ;  /* 0x000000ffff8b7224 */ /* 0x000fe200078e007c */
[----:B------:R-:W-:Y:S01]  /*3200*/  ISETP.GE.U32.AND P5, PT, R120, 0x7fffffd9, PT ;  /* 0x7fffffd97800780c */ /* 0x000fe20003fa6070 */
[----:B------:R-:W-:Y:S01]  /*3210*/  IMAD R125, R125, UR16, RZ ;  /* 0x000000107d7d7c24 */ /* 0x000fe2000f8e02ff */
[----:B------:R-:W-:-:S02]  /*3220*/  SEL R129, R166, R129, !P4 ;  /* 0x00000081a6817207 */ /* 0x000fc40006000000 */
[-C--:B------:R-:W-:Y:S01]  /*3230*/  IADD3 R120, P6, PT, R121, R168.reuse, RZ ;  /* 0x000000a879787210 */ /* 0x080fe20007fde0ff */
[----:B------:R-:W-:Y:S01]  /*3240*/  USHF.R.S32.HI UR9, URZ, 0x1f, UR5 ;  /* 0x0000001fff097899 */ /* 0x000fe20008011405 */
[----:B------:R-:W-:Y:S01]  /*3250*/  @!P3 IMAD.MOV R139, RZ, RZ, -R139 ;  /* 0x000000ffff8bb224 */ /* 0x000fe200078e0a8b */
[----:B------:R-:W-:Y:S01]  /*3260*/  IADD3 R122, P3, PT, R6, UR5, RZ ;  /* 0x00000005067a7c10 */ /* 0x000fe2000ff7e0ff */
[----:B------:R-:W-:Y:S01]  /*3270*/  IMAD R129, R129, UR16, RZ ;  /* 0x0000001081817c24 */ /* 0x000fe2000f8e02ff */
[----:B------:R-:W-:Y:S02]  /*3280*/  LEA.HI.X.SX32 R121, R121, R169, 0x1, P6 ;  /* 0x000000a979797211 */ /* 0x000fe400030f0eff */
[----:B------:R-:W-:Y:S02]  /*3290*/  SEL R131, R166, R151, !P4 ;  /* 0x00000097a6837207 */ /* 0x000fe40006000000 */
[----:B------:R-:W-:Y:S02]  /*32a0*/  IADD3 R124, P6, PT, R125, R168, RZ ;  /* 0x000000a87d7c7210 */ /* 0x000fe40007fde0ff */
[----:B------:R-:W-:Y:S01]  /*32b0*/  IADD3.X R123, PT, PT, R7, UR9, RZ, P3, !PT ;  /* 0x00000009077b7c10 */ /* 0x000fe20009ffe4ff */
[----:B------:R-:W-:Y:S01]  /*32c0*/  IMAD R131, R131, UR16, RZ ;  /* 0x0000001083837c24 */ /* 0x000fe2000f8e02ff */
[----:B------:R-:W-:-:S02]  /*32d0*/  ISETP.GE.U32.AND P3, PT, R128, 0x7fffffd1, PT ;  /* 0x7fffffd18000780c */ /* 0x000fc40003f66070 */
[-C--:B------:R-:W-:Y:S02]  /*32e0*/  LEA.HI.X.SX32 R125, R125, R169.reuse, 0x1, P6 ;  /* 0x000000a97d7d7211 */ /* 0x080fe400030f0eff */
[C---:B------:R-:W-:Y:S02]  /*32f0*/  IADD3 R128, P6, PT, R129.reuse, R168, RZ ;  /* 0x000000a881807210 */ /* 0x040fe40007fde0ff */
[C---:B------:R-:W-:Y:S02]  /*3300*/  SEL R133, R166.reuse, R138, !P4 ;  /* 0x0000008aa6857207 */ /* 0x040fe40006000000 */
[----:B------:R-:W-:Y:S02]  /*3310*/  LEA.HI.X.SX32 R129, R129, R169, 0x1, P6 ;  /* 0x000000a981817211 */ /* 0x000fe400030f0eff */
[----:B------:R-:W-:Y:S01]  /*3320*/  IADD3 R130, P6, PT, R131, R168, RZ ;  /* 0x000000a883827210 */ /* 0x000fe20007fde0ff */
[----:B------:R-:W-:Y:S01]  /*3330*/  IMAD R133, R133, UR16, RZ ;  /* 0x0000001085857c24 */ /* 0x000fe2000f8e02ff */
[----:B------:R-:W-:-:S02]  /*3340*/  SEL R136, R166, R136, !P4 ;  /* 0x00000088a6887207 */ /* 0x000fc40006000000 */
[----:B------:R-:W-:Y:S02]  /*3350*/  LEA.HI.X.SX32 R131, R131, R169, 0x1, P6 ;  /* 0x000000a983837211 */ /* 0x000fe400030f0eff */
[CC--:B------:R-:W-:Y:S01]  /*3360*/  IADD3 R132, P6, PT, R133.reuse, R168.reuse, RZ ;  /* 0x000000a885847210 */ /* 0x0c0fe20007fde0ff */
[----:B------:R-:W-:Y:S01]  /*3370*/  IMAD R136, R136, UR16, RZ ;  /* 0x0000001088887c24 */ /* 0x000fe2000f8e02ff */
[C---:B------:R-:W-:Y:S02]  /*3380*/  SEL R135, R166.reuse, R135, !P4 ;  /* 0x00000087a6877207 */ /* 0x040fe40006000000 */
[----:B------:R-:W-:Y:S02]  /*3390*/  LEA.HI.X.SX32 R133, R133, R169, 0x1, P6 ;  /* 0x000000a985857211 */ /* 0x000fe400030f0eff */
[----:B------:R-:W-:Y:S01]  /*33a0*/  SEL R140, R166, R137, !P4 ;  /* 0x00000089a68c7207 */ /* 0x000fe20006000000 */
[----:B------:R-:W-:Y:S01]  /*33b0*/  IMAD R137, R135, UR16, RZ ;  /* 0x0000001087897c24 */ /* 0x000fe2000f8e02ff */
[----:B------:R-:W-:-:S02]  /*33c0*/  IADD3 R134, P6, PT, R136, R168, RZ ;  /* 0x000000a888867210 */ /* 0x000fc40007fde0ff */
[----:B------:R-:W-:Y:S01]  /*33d0*/  SEL R142, R166, R139, !P4 ;  /* 0x0000008ba68e7207 */ /* 0x000fe20006000000 */
[----:B------:R-:W-:Y:S01]  /*33e0*/  IMAD R140, R140, UR16, RZ ;  /* 0x000000108c8c7c24 */ /* 0x000fe2000f8e02ff */
[----:B------:R-:W-:Y:S02]  /*33f0*/  LEA.HI.X.SX32 R135, R136, R169, 0x1, P6 ;  /* 0x000000a988877211 */ /* 0x000fe400030f0eff */
[CC--:B------:R-:W-:Y:S01]  /*3400*/  IADD3 R136, P6, PT, R137.reuse, R168.reuse, RZ ;  /* 0x000000a889887210 */ /* 0x0c0fe20007fde0ff */
[----:B------:R-:W-:Y:S01]  /*3410*/  IMAD R142, R142, UR16, RZ ;  /* 0x000000108e8e7c24 */ /* 0x000fe2000f8e02ff */
[----:B------:R-:W-:Y:S02]  /*3420*/  SEL R144, R166, R141, !P4 ;  /* 0x0000008da6907207 */ /* 0x000fe40006000000 */
[----:B------:R-:W-:Y:S02]  /*3430*/  LEA.HI.X.SX32 R137, R137, R169, 0x1, P6 ;  /* 0x000000a989897211 */ /* 0x000fe400030f0eff */
[----:B------:R-:W-:Y:S01]  /*3440*/  IADD3 R138, P6, PT, R140, R168, RZ ;  /* 0x000000a88c8a7210 */ /* 0x000fe20007fde0ff */
[----:B------:R-:W-:Y:S01]  /*3450*/  IMAD R144, R144, UR16, RZ ;  /* 0x0000001090907c24 */ /* 0x000fe2000f8e02ff */
[----:B------:R-:W-:-:S02]  /*3460*/  SEL R146, R166, R143, !P4 ;  /* 0x0000008fa6927207 */ /* 0x000fc40006000000 */
[----:B------:R-:W-:Y:S02]  /*3470*/  LEA.HI.X.SX32 R139, R140, R169, 0x1, P6 ;  /* 0x000000a98c8b7211 */ /* 0x000fe400030f0eff */
[-C--:B------:R-:W-:Y:S01]  /*3480*/  IADD3 R140, P6, PT, R142, R168.reuse, RZ ;  /* 0x000000a88e8c7210 */ /* 0x080fe20007fde0ff */
        /* <DEDUP_REMOVED lines=12> */
[----:B------:R-:W-:-:S03]  /*3550*/  IMAD R151, R151, UR16, RZ ;  /* 0x0000001097977c24 */ /* 0x000fc6000f8e02ff */
[----:B------:R-:W-:Y:S02]  /*3560*/  LEA.HI.X.SX32 R147, R148, R169, 0x1, P6 ;  /* 0x000000a994937211 */ /* 0x000fe400030f0eff */
[----:B------:R-:W-:Y:S01]  /*3570*/  IADD3 R148, P6, PT, R149, R168, RZ ;  /* 0x000000a895947210 */ /* 0x000fe20007fde0ff */
[----:B------:R-:W-:-:S03]  /*3580*/  UIMAD UR6, UR14, 0xf, URZ ;  /* 0x0000000f0e0678a4 */ /* 0x000fc6000f8e02ff */
[----:B------:R-:W-:Y:S02]  /*3590*/  LEA.HI.X.SX32 R149, R149, R169, 0x1, P6 ;  /* 0x000000a995957211 */ /* 0x000fe400030f0eff */
[----:B------:R-:W-:Y:S01]  /*35a0*/  IADD3 R150, P6, PT, R151, R168, RZ ;  /* 0x000000a897967210 */ /* 0x000fe20007fde0ff */
[----:B------:R-:W-:-:S03]  /*35b0*/  USHF.R.S32.HI UR13, URZ, 0x1f, UR6 ;  /* 0x0000001fff0d7899 */ /* 0x000fc60008011406 */
[----:B------:R-:W-:Y:S02]  /*35c0*/  LEA.HI.X.SX32 R151, R151, R169, 0x1, P6 ;  /* 0x000000a997977211 */ /* 0x000fe400030f0eff */
[----:B------:R-:W-:-:S04]  /*35d0*/  IADD3 R152, P6, PT, R6, UR6, RZ ;  /* 0x0000000606987c10 */ /* 0x000fc8000ffde0ff */
[----:B------:R-:W-:Y:S02]  /*35e0*/  IADD3.X R153, PT, PT, R7, UR13, RZ, P6, !PT ;  /* 0x0000000d07997c10 */ /* 0x000fe4000b7fe4ff */
[----:B------:R-:W-:-:S04]  /*35f0*/  IADD3 R154, P6, PT, R8, UR5, RZ ;  /* 0x00000005089a7c10 */ /* 0x000fc8000ffde0ff */
[----:B------:R-:W-:Y:S02]  /*3600*/  IADD3.X R155, PT, PT, R9, UR9, RZ, P6, !PT ;  /* 0x00000009099b7c10 */ /* 0x000fe4000b7fe4ff */
[----:B------:R-:W-:Y:S02]  /*3610*/  ISETP.GT.U32.AND P6, PT, R161, R165, PT ;  /* 0x000000a5a100720c */ /* 0x000fe40003fc4070 */
[----:B------:R-:W-:Y:S02]  /*3620*/  PRMT R211, RZ, 0x7610, R211 ;  /* 0x00007610ffd37816 */ /* 0x000fe400000000d3 */
[----:B------:R-:W-:Y:S02]  /*3630*/  PRMT R215, RZ, 0x7610, R215 ;  /* 0x00007610ffd77816 */ /* 0x000fe400000000d7 */
[----:B------:R-:W-:Y:S01]  /*3640*/  SHF.R.U32.HI R156, RZ, 0x8, R156 ;  /* 0x00000008ff9c7819 */ /* 0x000fe2000001169c */
[----:B------:R-:W-:Y:S01]  /*3650*/  UIMAD UR5, UR14, 0x17, URZ ;  /* 0x000000170e0578a4 */ /* 0x000fe2000f8e02ff */
[----:B------:R-:W5:Y:S04]  /*3660*/  @!P5 LDG.E.U8 R211, desc[UR24][R122.64] ;  /* 0x000000187ad3d981 */ /* 0x000f68000c1e1100 */
[----:B------:R-:W5:Y:S01]  /*3670*/  @!P5 LDG.E.U8 R215, desc[UR24][R154.64] ;  /* 0x000000189ad7d981 */ /* 0x000f62000c1e1100 */
[----:B------:R-:W-:Y:S01]  /*3680*/  @!P6 IMAD.IADD R165, R165, 0x1, -R161 ;  /* 0x00000001a5a5e824 */ /* 0x000fe200078e0aa1 */
[----:B------:R-:W-:-:S02]  /*3690*/  LOP3.LUT P5, RZ, R156, 0x1, RZ, 0xc0, !PT ;  /* 0x000000019cff7812 */ /* 0x000fc400078ac0ff */
[----:B------:R-:W-:Y:S01]  /*36a0*/  IADD3 R156, P6, PT, R8, UR6, RZ ;  /* 0x00000006089c7c10 */ /* 0x000fe2000ffde0ff */
[----:B------:R-:W-:-:S03]  /*36b0*/  USHF.R.S32.HI UR9, URZ, 0x1f, UR5 ;  /* 0x0000001fff097899 */ /* 0x000fc60008011405 */
[----:B------:R-:W-:Y:S02]  /*36c0*/  IADD3.X R157, PT, PT, R9, UR13, RZ, P6, !PT ;  /* 0x0000000d099d7c10 */ /* 0x000fe4000b7fe4ff */
[----:B------:R-:W-:-:S04]  /*36d0*/  IADD3 R158, P6, PT, R6, UR5, RZ ;  /* 0x00000005069e7c10 */ /* 0x000fc8000ffde0ff */
[----:B------:R-:W-:Y:S02]  /*36e0*/  IADD3.X R159, PT, PT, R7, UR9, RZ, P6, !PT ;  /* 0x00000009079f7c10 */ /* 0x000fe4000b7fe4ff */
[----:B------:R-:W-:Y:S02]  /*36f0*/  ISETP.GT.U32.AND P6, PT, R161, R164, PT ;  /* 0x000000a4a100720c */ /* 0x000fe40003fc4070 */
[----:B------:R-:W-:Y:S02]  /*3700*/  PRMT R213, RZ, 0x7610, R213 ;  /* 0x00007610ffd57816 */ /* 0x000fe400000000d5 */
[----:B------:R-:W-:Y:S01]  /*3710*/  PRMT R219, RZ, 0x7610, R219 ;  /* 0x00007610ffdb7816 */ /* 0x000fe200000000db */
[----:B------:R-:W-:-:S03]  /*3720*/  UIMAD UR6, UR14, 0x1f, URZ ;  /* 0x0000001f0e0678a4 */ /* 0x000fc6000f8e02ff */
[----:B------:R-:W5:Y:S04]  /*3730*/  @!P3 LDG.E.U8 R213, desc[UR24][R152.64] ;  /* 0x0000001898d5b981 */ /* 0x000f68000c1e1100 */
[----:B------:R-:W5:Y:S01]  /*3740*/  @!P3 LDG.E.U8 R219, desc[UR24][R156.64] ;  /* 0x000000189cdbb981 */ /* 0x000f62000c1e1100 */
[----:B------:R-:W-:Y:S01]  /*3750*/  @!P6 IMAD.IADD R164, R164, 0x1, -R161 ;  /* 0x00000001a4a4e824 */ /* 0x000fe200078e0aa1 */
[----:B------:R-:W-:Y:S02]  /*3760*/  ISETP.GE.AND P3, PT, R160, RZ, PT ;  /* 0x000000ffa000720c */ /* 0x000fe40003f66270 */
[----:B------:R-:W-:Y:S01]  /*3770*/  IADD3 R160, P6, PT, R8, UR5, RZ ;  /* 0x0000000508a07c10 */ /* 0x000fe2000ffde0ff */
[----:B------:R-:W-:-:S03]  /*3780*/  USHF.R.S32.HI UR5, URZ, 0x1f, UR6 ;  /* 0x0000001fff057899 */ /* 0x000fc60008011406 */
[----:B------:R-:W-:Y:S02]  /*3790*/  IADD3.X R161, PT, PT, R9, UR9, RZ, P6, !PT ;  /* 0x0000000909a17c10 */ /* 0x000fe4000b7fe4ff */
[----:B------:R-:W-:-:S04]  /*37a0*/  IADD3 R162, P6, PT, R6, UR6, RZ ;  /* 0x0000000606a27c10 */ /* 0x000fc8000ffde0ff */
[----:B------:R-:W-:Y:S02]  /*37b0*/  IADD3.X R163, PT, PT, R7, UR5, RZ, P6, !PT ;  /* 0x0000000507a37c10 */ /* 0x000fe4000b7fe4ff */
[----:B------:R-:W-:Y:S01]  /*37c0*/  ISETP.GE.AND P6, PT, R167, RZ, PT ;  /* 0x000000ffa700720c */ /* 0x000fe20003fc6270 */
[----:B------:R-:W-:Y:S01]  /*37d0*/  @!P3 IMAD.MOV R165, RZ, RZ, -R165 ;  /* 0x000000ffffa5b224 */ /* 0x000fe200078e0aa5 */
[----:B------:R-:W-:-:S04]  /*37e0*/  PRMT R221, RZ, 0x7610, R221 ;  /* 0x00007610ffdd7816 */ /* 0x000fc800000000dd */
[----:B------:R-:W-:Y:S02]  /*37f0*/  SEL R170, R166, R165, !P4 ;  /* 0x000000a5a6aa7207 */ /* 0x000fe40006000000 */
[----:B------:R-:W-:Y:S01]  /*3800*/  PRMT R225, RZ, 0x7610, R225 ;  /* 0x00007610ffe17816 */ /* 0x000fe200000000e1 */
[----:B------:R-:W5:Y:S04]  /*3810*/  @!P2 LDG.E.U8 R221, desc[UR24][R162.64] ;  /* 0x00000018a2dda981 */ /* 0x000f68000c1e1100 */
[----:B------:R-:W-:-:S05]  /*3820*/  @!P6 IMAD.MOV R164, RZ, RZ, -R164 ;  /* 0x000000ffffa4e224 */ /* 0x000fca00078e0aa4 */
[----:B------:R-:W-:Y:S02]  /*3830*/  SEL R167, R166, R164, !P4 ;  /* 0x000000a4a6a77207 */ /* 0x000fe40006000000 */
[----:B------:R-:W-:Y:S01]  /*3840*/  IADD3 R164, P3, PT, R8, UR6, RZ ;  /* 0x0000000608a47c10 */ /* 0x000fe2000ff7e0ff */
[----:B------:R-:W-:-:S03]  /*3850*/  IMAD R170, R170, UR16, RZ ;  /* 0x00000010aaaa7c24 */ /* 0x000fc6000f8e02ff */
[----:B------:R-:W-:Y:S01]  /*3860*/  IADD3.X R165, PT, PT, R9, UR5, RZ, P3, !PT ;  /* 0x0000000509a57c10 */ /* 0x000fe20009ffe4ff */
[----:B------:R-:W-:-:S04]  /*3870*/  IMAD R243, R167, UR16, RZ ;  /* 0x00000010a7f37c24 */ /* 0x000fc8000f8e02ff */
[----:B------:R-:W5:Y:S01]  /*3880*/  @!P2 LDG.E.U8 R225, desc[UR24][R164.64] ;  /* 0x00000018a4e1a981 */ /* 0x000f62000c1e1100 */
[----:B------:R-:W-:-:S04]  /*3890*/  IADD3 R166, P2, PT, R170, R168, RZ ;  /* 0x000000a8aaa67210 */ /* 0x000fc80007f5e0ff */
[----:B------:R-:W-:Y:S02]  /*38a0*/  LEA.HI.X.SX32 R167, R170, R169, 0x1, P2 ;  /* 0x000000a9aaa77211 */ /* 0x000fe400010f0eff */
[----:B------:R-:W-:Y:S02]  /*38b0*/  IADD3 R168, P2, PT, R243, R168, RZ ;  /* 0x000000a8f3a87210 */ /* 0x000fe40007f5e0ff */
[----:B------:R-:W-:Y:S02]  /*38c0*/  PRMT R217, RZ, 0x7610, R217 ;  /* 0x00007610ffd97816 */ /* 0x000fe400000000d9 */
[----:B------:R-:W-:Y:S02]  /*38d0*/  PRMT R223, RZ, 0x7610, R223 ;  /* 0x00007610ffdf7816 */ /* 0x000fe400000000df */
[----:B------:R-:W-:Y:S02]  /*38e0*/  PRMT R183, RZ, 0x7610, R183 ;  /* 0x00007610ffb77816 */ /* 0x000fe400000000b7 */
[----:B------:R-:W-:Y:S01]  /*38f0*/  PRMT R185, RZ, 0x7610, R185 ;  /* 0x00007610ffb97816 */ /* 0x000fe200000000b9 */
[----:B------:R-:W5:Y:S01]  /*3900*/  @P5 LDG.E.U8 R217, desc[UR24][R158.64] ;  /* 0x000000189ed95981 */ /* 0x000f62000c1e1100 */
[----:B------:R-:W-:-:S02]  /*3910*/  PRMT R187, RZ, 0x7610, R187 ;  /* 0x00007610ffbb7816 */ /* 0x000fc400000000bb */
[----:B------:R-:W-:Y:S01]  /*3920*/  PRMT R189, RZ, 0x7610, R189 ;  /* 0x00007610ffbd7816 */ /* 0x000fe200000000bd */
[----:B------:R-:W5:Y:S01]  /*3930*/  @P5 LDG.E.U8 R223, desc[UR24][R160.64] ;  /* 0x00000018a0df5981 */ /* 0x000f62000c1e1100 */
[----:B------:R-:W-:Y:S02]  /*3940*/  PRMT R191, RZ, 0x7610, R191 ;  /* 0x00007610ffbf7816 */ /* 0x000fe400000000bf */
[----:B------:R-:W-:Y:S01]  /*3950*/  PRMT R193, RZ, 0x7610, R193 ;  /* 0x00007610ffc17816 */ /* 0x000fe200000000c1 */
[----:B------:R-:W5:Y:S01]  /*3960*/  @P0 LDG.E.U8 R183, desc[UR24][R120.64] ;  /* 0x0000001878b70981 */ /* 0x000f62000c1e1100 */
[----:B------:R-:W-:Y:S02]  /*3970*/  PRMT R195, RZ, 0x7610, R195 ;  /* 0x00007610ffc37816 */ /* 0x000fe400000000c3 */
[----:B------:R-:W-:Y:S01]  /*3980*/  PRMT R197, RZ, 0x7610, R197 ;  /* 0x00007610ffc57816 */ /* 0x000fe200000000c5 */
[----:B------:R-:W5:Y:S01]  /*3990*/  @P0 LDG.E.U8 R185, desc[UR24][R128.64] ;  /* 0x0000001880b90981 */ /* 0x000f62000c1e1100 */
[----:B------:R-:W-:-:S02]  /*39a0*/  LEA.HI.X.SX32 R169, R243, R169, 0x1, P2 ;  /* 0x000000a9f3a97211 */ /* 0x000fc400010f0eff */
        /* <DEDUP_REMOVED lines=8> */
[----:B------:R-:W-:-:S02]  /*3a30*/  PRMT R209, RZ, 0x7610, R209 ;  /* 0x00007610ffd17816 */ /* 0x000fc400000000d1 */
[----:B------:R-:W-:Y:S01]  /*3a40*/  PRMT R227, RZ, 0x7610, R227 ;  /* 0x00007610ffe37816 */ /* 0x000fe200000000e3 */
[----:B------:R-:W5:Y:S01]  /*3a50*/  @P0 LDG.E.U8 R193, desc[UR24][R136.64] ;  /* 0x0000001888c10981 */ /* 0x000f62000c1e1100 */
[----:B------:R-:W-:-:S03]  /*3a60*/  PRMT R243, RZ, 0x7610, R243 ;  /* 0x00007610fff37816 */ /* 0x000fc600000000f3 */
[----:B------:R-:W5:Y:S04]  /*3a70*/  @P0 LDG.E.U8 R195, desc[UR24][R138.64] ;  /* 0x000000188ac30981 */ /* 0x000f68000c1e1100 */
        /* <DEDUP_REMOVED lines=8> */
[----:B------:R-:W5:Y:S01]  /*3b00*/  @P0 LDG.E.U8 R243, desc[UR24][R168.64] ;  /* 0x00000018a8f30981 */ /* 0x000f62000c1e1100 */
[----:B------:R-:W-:-:S04]  /*3b10*/  @!UP1 UIADD3 UR4, UPT, UPT, -UR4, 0x100000, URZ ;  /* 0x0010000004049890 */ /* 0x000fc8000fffe1ff */
[----:B------:R-:W-:Y:S02]  /*3b20*/  @!UP1 USHF.L.U32 UR5, UR4, 0xb, URZ ;  /* 0x0000000b04059899 */ /* 0x000fe400080006ff */
[----:B------:R-:W-:Y:S01]  /*3b30*/  @!UP1 USHF.L.U32 UR4, UR4, 0x1, URZ ;  /* 0x0000000104049899 */ /* 0x000fe200080006ff */
[----:B------:R-:W-:Y:S01]  /*3b40*/  VOTEU.ALL UP1, P1 ;  /* 0x0000000000ff7886 */ /* 0x000fe20000820000 */
[----:B------:R-:W-:-:S10]  /*3b50*/  LOP3.LUT R170, R4, 0x10, RZ, 0x3c, !PT ;  /* 0x0000001004aa7812 */ /* 0x000fd400078e3cff */
[----:B------:R0:W1:Y:S01]  /*3b60*/  @!UP1 SYNCS.EXCH.64 URZ, [UR11+0x5008], UR4 ;  /* 0x005008040bff95b2 */ /* 0x0000620008000100 */
[----:B--2---:R-:W-:Y:S04]  /*3b70*/  STS.U8 [R4+UR11], R232 ;  /* 0x000000e804007988 */ /* 0x004fe8000800000b */
[----:B---3--:R2:W-:Y:S04]  /*3b80*/  STS.U8 [R4+UR11+0x1000], R171 ;  /* 0x001000ab04007988 */ /* 0x0085e8000800000b */
[----:B----4-:R-:W-:Y:S04]  /*3b90*/  STS.U8 [R4+UR11+0x400], R244 ;  /* 0x000400f404007988 */ /* 0x010fe8000800000b */
[----:B-----5:R-:W-:Y:S01]  /*3ba0*/  STS.U8 [R4+UR11+0x1400], R242 ;  /* 0x001400f204007988 */ /* 0x020fe2000800000b */
[----:B--2---:R-:W-:-:S03]  /*3bb0*/  LOP3.LUT R171, R4, 0x20, RZ, 0x3c, !PT ;  /* 0x0000002004ab7812 */ /* 0x004fc600078e3cff */
[----:B------:R-:W-:Y:S04]  /*3bc0*/  STS.U8 [R4+UR11+0x800], R240 ;  /* 0x000800f004007988 */ /* 0x000fe8000800000b */
[----:B------:R-:W-:Y:S04]  /*3bd0*/  STS.U8 [R4+UR11+0x1800], R238 ;  /* 0x001800ee04007988 */ /* 0x000fe8000800000b */
[----:B------:R-:W-:Y:S04]  /*3be0*/  STS.U8 [R4+UR11+0xc00], R236 ;  /* 0x000c00ec04007988 */ /* 0x000fe8000800000b */
[----:B------:R-:W-:Y:S04]  /*3bf0*/  STS.U8 [R4+UR11+0x1c00], R234 ;  /* 0x001c00ea04007988 */ /* 0x000fe8000800000b */
[----:B------:R2:W-:Y:S04]  /*3c00*/  STS.U8 [R170+UR11+0x80], R172 ;  /* 0x000080acaa007988 */ /* 0x0005e8000800000b */
[----:B------:R3:W-:Y:S01]  /*3c10*/  STS.U8 [R170+UR11+0x1c80], R173 ;  /* 0x001c80adaa007988 */ /* 0x0007e2000800000b */
[----:B--2---:R-:W-:-:S03]  /*3c20*/  LOP3.LUT R172, R4, 0x30, RZ, 0x3c, !PT ;  /* 0x0000003004ac7812 */ /* 0x004fc600078e3cff */
[----:B------:R-:W-:Y:S01]  /*3c30*/  STS.U8 [R170+UR11+0x1080], R220 ;  /* 0x001080dcaa007988 */ /* 0x000fe2000800000b */
[----:B---3--:R-:W-:-:S03]  /*3c40*/  LOP3.LUT R173, R4, 0x40, RZ, 0x3c, !PT ;  /* 0x0000004004ad7812 */ /* 0x008fc600078e3cff */
[----:B------:R-:W-:Y:S04]  /*3c50*/  STS.U8 [R170+UR11+0x480], R222 ;  /* 0x000480deaa007988 */ /* 0x000fe8000800000b */
        /* <DEDUP_REMOVED lines=8> */
[----:B------:R2:W-:Y:S04]  /*3ce0*/  STS.U8 [R171+UR11+0x900], R174 ;  /* 0x000900aeab007988 */ /* 0x0005e8000800000b */
[----:B------:R-:W-:Y:S04]  /*3cf0*/  STS.U8 [R171+UR11+0x1900], R206 ;  /* 0x001900ceab007988 */ /* 0x000fe8000800000b */
[----:B------:R-:W-:Y:S01]  /*3d00*/  STS.U8 [R171+UR11+0xd00], R208 ;  /* 0x000d00d0ab007988 */ /* 0x000fe2000800000b */
[----:B--2---:R-:W-:-:S03]  /*3d10*/  LOP3.LUT R174, R4, 0x50, RZ, 0x3c, !PT ;  /* 0x0000005004ae7812 */ /* 0x004fc600078e3cff */
        /* <DEDUP_REMOVED lines=10> */
[----:B------:R2:W-:Y:S04]  /*3dc0*/  STS.U8 [R173+UR11+0xa00], R176 ;  /* 0x000a00b0ad007988 */ /* 0x0005e8000800000b */
[----:B------:R0:W-:Y:S04]  /*3dd0*/  STS.U8 [R173+UR11+0x200], R198 ;  /* 0x000200c6ad007988 */ /* 0x0001e8000800000b */
[----:B------:R0:W-:Y:S01]  /*3de0*/  STS.U8 [R173+UR11+0x1200], R200 ;  /* 0x001200c8ad007988 */ /* 0x0001e2000800000b */
[----:B--2---:R-:W-:-:S03]  /*3df0*/  LOP3.LUT R176, R4, 0x70, RZ, 0x3c, !PT ;  /* 0x0000007004b07812 */ /* 0x004fc600078e3cff */
[----:B------:R0:W-:Y:S04]  /*3e00*/  STS.U8 [R173+UR11+0x600], R202 ;  /* 0x000600caad007988 */ /* 0x0001e8000800000b */
        /* <DEDUP_REMOVED lines=43> */
[----:B------:R0:W-:Y:S01]  /*40c0*/  STS.U8 [R170+UR11+0x4780], R243 ;  /* 0x004780f3aa007988 */ /* 0x0001e2000800000b */
[----:B-1----:R1:W-:Y:S06]  /*40d0*/  MEMBAR.ALL.CTA ;  /* 0x0000000000007992 */ /* 0x0023ec0000008000 */
[----:B-1----:R-:W1:Y:S02]  /*40e0*/  FENCE.VIEW.ASYNC.S ;  /* 0x00000000000073c6 */ /* 0x002e640000000000 */
[----:B-1----:R-:W-:Y:S01]  /*40f0*/  BAR.SYNC.DEFER_BLOCKING 0x0 ;  /* 0x0000000000007b1d */ /* 0x002fe20000010000 */
[----:B------:R-:W-:-:S04]  /*4100*/  ISETP.NE.U32.AND P0, PT, RZ, UR7, PT ;  /* 0x00000007ff007c0c */ /* 0x000fc8000bf05070 */
[C---:B------:R-:W-:Y:S02]  /*4110*/  ISETP.LT.OR P2, PT, R119.reuse, 0x20, P0 ;  /* 0x000000207700780c */ /* 0x040fe40000741670 */
[----:B------:R-:W-:-:S11]  /*4120*/  ISETP.GE.AND P3, PT, R119, 0x40, PT ;  /* 0x000000407700780c */ /* 0x000fd60003f66270 */
[----:B0-----:R-:W-:Y:S05]  /*4130*/  @P2 BRA `(.L_x_6) ;  /* 0x00000000005c2947 */ /* 0x001fea0003800000 */
[----:B------:R-:W-:Y:S02]  /*4140*/  UIADD3 UR4, UPT, UPT, UR11, 0x4000, URZ ;  /* 0x000040000b047890 */ /* 0x000fe4000fffe0ff */
[----:B------:R-:W-:Y:S02]  /*4150*/  USHF.R.U32.HI UR6, URZ, 0x4, UR11 ;  /* 0x00000004ff067899 */ /* 0x000fe4000801160b */
[----:B------:R-:W-:Y:S02]  /*4160*/  USHF.R.U32.HI UR4, URZ, 0x4, UR4 ;  /* 0x00000004ff047899 */ /* 0x000fe40008011604 */
[----:B------:R-:W-:Y:S01]  /*4170*/  USGXT.U32 UR6, UR6, 0xe ;  /* 0x0000000e0606789a */ /* 0x000fe20008000000 */
[----:B------:R-:W-:Y:S01]  /*4180*/  UMOV UR18, 0x100 ;  /* 0x0000010000127882 */ /* 0x000fe20000000000 */
[----:B------:R-:W-:Y:S01]  /*4190*/  UMOV UR19, 0x40004040 ;  /* 0x4000404000137882 */ /* 0x000fe20000000000 */
[----:B------:R-:W-:Y:S01]  /*41a0*/  UMOV UR7, URZ ;  /* 0x000000ff00077c82 */ /* 0x000fe20008000000 */
[----:B------:R-:W-:-:S02]  /*41b0*/  USGXT.U32 UR16, UR4, 0xe ;  /* 0x0000000e0410789a */ /* 0x000fc40008000000 */
[----:B------:R-:W-:Y:S02]  /*41c0*/  UIADD3 UR9, UPT, UPT, UR10, 0x40, URZ ;  /* 0x000000400a097890 */ /* 0x000fe4000fffe0ff */
[----:B------:R-:W-:Y:S01]  /*41d0*/  UIADD3.64 UR18, UPT, UPT, UR6, UR18, URZ ;  /* 0x0000001206127297 */ /* 0x000fe2000fffe0ff */
[----:B------:R-:W-:Y:S01]  /*41e0*/  UMOV UR20, 0x0 ;  /* 0x0000000000147882 */ /* 0x000fe20000000000 */
[----:B------:R-:W-:Y:S01]  /*41f0*/  UMOV UR21, 0x8108490 ;  /* 0x0810849000157882 */ /* 0x000fe20000000000 */
[----:B------:R-:W-:Y:S01]  /*4200*/  UMOV UR4, UR8 ;  /* 0x0000000800047c82 */ /* 0x000fe20008000000 */
[----:B------:R-:W-:Y:S01]  /*4210*/  UMOV UR5, URZ ;  /* 0x000000ff00057c82 */ /* 0x000fe20008000000 */
[----:B------:R-:W-:Y:S01]  /*4220*/  UMOV UR7, 0x40004040 ;  /* 0x4000404000077882 */ /* 0x000fe20000000000 */
[----:B------:R-:W-:Y:S01]  /*4230*/  UMOV UR17, 0xc0004010 ;  /* 0xc000401000117882 */ /* 0x000fe20000000000 */
[----:B------:R-:W-:Y:S01]  /*4240*/  UMOV UR22, 0x0 ;  /* 0x0000000000167882 */ /* 0x000fe20000000000 */
[----:B------:R-:W-:Y:S01]  /*4250*/  UMOV UR23, 0x8108490 ;  /* 0x0810849000177882 */ /* 0x000fe20000000000 */
[----:B------:R-:W-:Y:S01]  /*4260*/  UMOV UR4, UR4 ;  /* 0x0000000400047c82 */ /* 0x000fe20008000000 */
[----:B------:R0:W-:Y:S01]  /*4270*/  UTCQMMA gdesc[UR6], gdesc[UR16], tmem[UR10], tmem[UR20], idesc[UR21], !UPT ;  /* 0x00ff1410060075ea */ /* 0x0001e2000f80030a */
[----:B------:R0:W-:Y:S01]  /*4280*/  UTCQMMA gdesc[UR18], gdesc[UR16], tmem[UR9], tmem[UR22], idesc[UR23], !UPT ;  /* 0x00ff1610120075ea */ /* 0x0001e2000f800309 */
[----:B------:R0:W-:Y:S01]  /*4290*/  UTCBAR [UR4], URZ ;  /* 0x000000ff040073e9 */ /* 0x0001e200080000ff */
[----:B------:R-:W-:Y:S01]  /*42a0*/  NOP ;  /* 0x0000000000007918 */ /* 0x000fe20000000000 */
.L_x_6:
[----:B0-----:R-:W-:Y:S01]  /*42b0*/  UMOV UR4, URZ ;  /* 0x000000ff00047c82 */ /* 0x001fe20008000000 */
[----:B------:R-:W-:Y:S05]  /*42c0*/  @!P3 BRA `(.L_x_7) ;  /* 0x0000001c00c8b947 */ /* 0x000fea0003800000 */
[----:B------:R-:W-:Y:S01]  /*42d0*/  SHF.R.S32.HI R126, RZ, 0x1f, R119 ;  /* 0x0000001fff7e7819 */ /* 0x000fe20000011477 */
[----:B------:R-:W-:Y:S01]  /*42e0*/  UIADD3 UR4, UPT, UPT, UR11, 0x2000, URZ ;  /* 0x000020000b047890 */ /* 0x000fe2000fffe0ff */
[----:B------:R-:W-:Y:S01]  /*42f0*/  IMAD.MOV.U32 R127, RZ, RZ, RZ ;  /* 0x000000ffff7f7224 */ /* 0x000fe200078e00ff */
[----:B------:R-:W-:Y:S01]  /*4300*/  UIADD3 UR5, UPT, UPT, UR11, 0x4800, URZ ;  /* 0x000048000b057890 */ /* 0x000fe2000fffe0ff */
[----:B------:R-:W-:Y:S01]  /*4310*/  LEA.HI R126, R126, R119, RZ, 0x5 ;  /* 0x000000777e7e7211 */ /* 0x000fe200078f28ff */
[----:B------:R-:W-:Y:S02]  /*4320*/  USHF.R.U32.HI UR4, URZ, 0x4, UR4 ;  /* 0x00000004ff047899 */ /* 0x000fe40008011604 */
[----:B------:R-:W-:Y:S01]  /*4330*/  USHF.R.U32.HI UR5, URZ, 0x4, UR5 ;  /* 0x00000004ff057899 */ /* 0x000fe20008011605 */
[----:B------:R-:W-:Y:S01]  /*4340*/  SHF.R.S32.HI R126, RZ, 0x5, R126 ;  /* 0x00000005ff7e7819 */ /* 0x000fe2000001147e */
[----:B------:R-:W-:Y:S02]  /*4350*/  USHF.L.U32 UR13, UR14, 0x5, URZ ;  /* 0x000000050e0d7899 */ /* 0x000fe400080006ff */
[----:B------:R-:W-:Y:S01]  /*4360*/  USHF.L.U32 UR22, UR15, 0x5, URZ ;  /* 0x000000050f167899 */ /* 0x000fe200080006ff */
[----:B------:R-:W-:Y:S01]  /*4370*/  VIMNMX R126, PT, PT, R126, 0x2, !PT ;  /* 0x000000027e7e7848 */ /* 0x000fe20007fe0100 */
[----:B------:R-:W-:Y:S01]  /*4380*/  USGXT.U32 UR6, UR4, 0xe ;  /* 0x0000000e0406789a */ /* 0x000fe20008000000 */
[----:B------:R-:W-:Y:S01]  /*4390*/  UMOV UR16, 0x100 ;  /* 0x0000010000107882 */ /* 0x000fe20000000000 */
[----:B------:R-:W-:-:S02]  /*43a0*/  UMOV UR17, 0x40004040 ;  /* 0x4000404000117882 */ /* 0x000fc40000000000 */
[----:B------:R-:W-:Y:S01]  /*43b0*/  VIADD R177, R126, 0xffffffff ;  /* 0xffffffff7eb17836 */ /* 0x000fe20000000000 */
[----:B------:R-:W-:Y:S01]  /*43c0*/  UMOV UR7, URZ ;  /* 0x000000ff00077c82 */ /* 0x000fe20008000000 */
[----:B------:R-:W-:Y:S02]  /*43d0*/  USGXT.U32 UR14, UR5, 0xe ;  /* 0x0000000e050e789a */ /* 0x000fe40008000000 */
[----:B------:R-:W-:Y:S02]  /*43e0*/  USHF.R.S32.HI UR26, URZ, 0x1f, UR13 ;  /* 0x0000001fff1a7899 */ /* 0x000fe4000801140d */
[----:B------:R-:W-:Y:S02]  /*43f0*/  USHF.R.S32.HI UR27, URZ, 0x1f, UR22 ;  /* 0x0000001fff1b7899 */ /* 0x000fe40008011416 */
[----:B------:R-:W-:Y:S01]  /*4400*/  UIADD3.64 UR16, UPT, UPT, UR6, UR16, URZ ;  /* 0x0000001006107297 */ /* 0x000fe2000fffe0ff */
[----:B------:R-:W-:Y:S01]  /*4410*/  UMOV UR23, 0x1 ;  /* 0x0000000100177882 */ /* 0x000fe20000000000 */
[----:B------:R-:W-:Y:S01]  /*4420*/  UMOV UR5, URZ ;  /* 0x000000ff00057c82 */ /* 0x000fe20008000000 */
[----:B------:R-:W-:-:S09]  /*4430*/  UMOV UR15, 0xc0004010 ;  /* 0xc0004010000f7882 */ /* 0x000fd20000000000 */
.L_x_10:
[----:B------:R-:W-:Y:S01]  /*4440*/  IADD3 R140, P4, PT, R140, UR22, RZ ;  /* 0x000000168c8c7c10 */ /* 0x000fe2000ff9e0ff */
[----:B------:R-:W-:Y:S01]  /*4450*/  IMAD.U32 R127, R127, -0x80000000, RZ ;  /* 0x800000007f7f7824 */ /* 0x000fe200078e00ff */
[----:B------:R-:W-:Y:S02]  /*4460*/  IADD3 R168, P3, PT, R168, UR22, RZ ;  /* 0x00000016a8a87c10 */ /* 0x000fe4000ff7e0ff */
[----:B------:R-:W-:Y:S02]  /*4470*/  IADD3.X R141, PT, PT, R141, UR27, RZ, P4, !PT ;  /* 0x0000001b8d8d7c10 */ /* 0x000fe4000a7fe4ff */
[----:B------:R-:W-:Y:S02]  /*4480*/  IADD3 R148, P4, PT, R148, UR22, RZ ;  /* 0x0000001694947c10 */ /* 0x000fe4000ff9e0ff */
[----:B------:R-:W-:Y:S02]  /*4490*/  IADD3 R166, P5, PT, R166, UR22, RZ ;  /* 0x00000016a6a67c10 */ /* 0x000fe4000ffbe0ff */
[----:B------:R-:W-:-:S02]  /*44a0*/  IADD3.X R149, PT, PT, R149, UR27, RZ, P4, !PT ;  /* 0x0000001b95957c10 */ /* 0x000fc4000a7fe4ff */
[----:B------:R-:W-:Y:S02]  /*44b0*/  IADD3 R130, P4, PT, R130, UR22, RZ ;  /* 0x0000001682827c10 */ /* 0x000fe4000ff9e0ff */
[----:B------:R-:W-:Y:S02]  /*44c0*/  IADD3 R150, P2, PT, R150, UR22, RZ ;  /* 0x0000001696967c10 */ /* 0x000fe4000ff5e0ff */
[----:B------:R-:W-:Y:S02]  /*44d0*/  IADD3.X R131, PT, PT, R131, UR27, RZ, P4, !PT ;  /* 0x0000001b83837c10 */ /* 0x000fe4000a7fe4ff */
[----:B------:R-:W-:Y:S02]  /*44e0*/  IADD3 R164, P4, PT, R164, UR13, RZ ;  /* 0x0000000da4a47c10 */ /* 0x000fe4000ff9e0ff */
[----:B------:R-:W-:Y:S02]  /*44f0*/  IADD3.X R169, PT, PT, R169, UR27, RZ, P3, !PT ;  /* 0x0000001ba9a97c10 */ /* 0x000fe40009ffe4ff */
[----:B------:R-:W-:-:S02]  /*4500*/  IADD3.X R165, PT, PT, R165, UR26, RZ, P4, !PT ;  /* 0x0000001aa5a57c10 */ /* 0x000fc4000a7fe4ff */
[----:B------:R-:W-:Y:S02]  /*4510*/  IADD3 R98, P4, PT, R98, UR13, RZ ;  /* 0x0000000d62627c10 */ /* 0x000fe4000ff9e0ff */
[----:B------:R-:W-:Y:S02]  /*4520*/  IADD3.X R167, PT, PT, R167, UR27, RZ, P5, !PT ;  /* 0x0000001ba7a77c10 */ /* 0x000fe4000affe4ff */
[----:B------:R-:W-:Y:S02]  /*4530*/  IADD3.X R99, PT, PT, R99, UR26, RZ, P4, !PT ;  /* 0x0000001a63637c10 */ /* 0x000fe4000a7fe4ff */
[----:B------:R-:W-:Y:S02]  /*4540*/  IADD3 R52, P4, PT, R52, UR13, RZ ;  /* 0x0000000d34347c10 */ /* 0x000fe4000ff9e0ff */
[----:B------:R-:W-:Y:S02]  /*4550*/  IADD3.X R151, PT, PT, R151, UR27, RZ, P2, !PT ;  /* 0x0000001b97977c10 */ /* 0x000fe400097fe4ff */
[----:B------:R-:W-:-:S02]  /*4560*/  IADD3.X R53, PT, PT, R53, UR26, RZ, P4, !PT ;  /* 0x0000001a35357c10 */ /* 0x000fc4000a7fe4ff */
[----:B------:R-:W-:Y:S02]  /*4570*/  IADD3 R18, P4, PT, R18, UR13, RZ ;  /* 0x0000000d12127c10 */ /* 0x000fe4000ff9e0ff */
[----:B------:R-:W-:Y:S02]  /*4580*/  IADD3 R138, P6, PT, R138, UR22, RZ ;  /* 0x000000168a8a7c10 */ /* 0x000fe4000ffde0ff */
[----:B------:R-:W-:Y:S02]  /*4590*/  IADD3 R136, P3, PT, R136, UR22, RZ ;  /* 0x0000001688887c10 */ /* 0x000fe4000ff7e0ff */
[----:B------:R-:W-:Y:S02]  /*45a0*/  IADD3 R134, P5, PT, R134, UR22, RZ ;  /* 0x0000001686867c10 */ /* 0x000fe4000ffbe0ff */
[----:B------:R-:W-:Y:S02]  /*45b0*/  IADD3 R132, P2, PT, R132, UR22, RZ ;  /* 0x0000001684847c10 */ /* 0x000fe4000ff5e0ff */
[----:B------:R-:W-:-:S02]  /*45c0*/  IADD3.X R19, PT, PT, R19, UR26, RZ, P4, !PT ;  /* 0x0000001a13137c10 */ /* 0x000fc4000a7fe4ff */
[----:B------:R-:W-:Y:S02]  /*45d0*/  IADD3 R96, P4, PT, R96, UR13, RZ ;  /* 0x0000000d60607c10 */ /* 0x000fe4000ff9e0ff */
[----:B------:R-:W-:Y:S02]  /*45e0*/  IADD3.X R139, PT, PT, R139, UR27, RZ, P6, !PT ;  /* 0x0000001b8b8b7c10 */ /* 0x000fe4000b7fe4ff */
[----:B------:R-:W-:Y:S02]  /*45f0*/  IADD3.X R137, PT, PT, R137, UR27, RZ, P3, !PT ;  /* 0x0000001b89897c10 */ /* 0x000fe40009ffe4ff */
[----:B------:R-:W-:Y:S02]  /*4600*/  IADD3.X R135, PT, PT, R135, UR27, RZ, P5, !PT ;  /* 0x0000001b87877c10 */ /* 0x000fe4000affe4ff */
[----:B------:R-:W-:Y:S02]  /*4610*/  IADD3.X R133, PT, PT, R133, UR27, RZ, P2, !PT ;  /* 0x0000001b85857c10 */ /* 0x000fe400097fe4ff */
[----:B------:R-:W-:-:S02]  /*4620*/  IADD3 R146, P6, PT, R146, UR22, RZ ;  /* 0x0000001692927c10 */ /* 0x000fc4000ffde0ff */
[----:B------:R-:W-:Y:S02]  /*4630*/  IADD3 R144, P3, PT, R144, UR22, RZ ;  /* 0x0000001690907c10 */ /* 0x000fe4000ff7e0ff */
[----:B------:R-:W-:Y:S02]  /*4640*/  IADD3 R142, P5, PT, R142, UR22, RZ ;  /* 0x000000168e8e7c10 */ /* 0x000fe4000ffbe0ff */
[----:B------:R-:W-:Y:S02]  /*4650*/  IADD3 R124, P2, PT, R124, UR22, RZ ;  /* 0x000000167c7c7c10 */ /* 0x000fe4000ff5e0ff */
[----:B------:R-:W-:Y:S02]  /*4660*/  IADD3.X R97, PT, PT, R97, UR26, RZ, P4, !PT ;  /* 0x0000001a61617c10 */ /* 0x000fe4000a7fe4ff */
[----:B------:R-:W-:Y:S02]  /*4670*/  IADD3 R62, P4, PT, R62, UR13, RZ ;  /* 0x0000000d3e3e7c10 */ /* 0x000fe4000ff9e0ff */
[----:B------:R-:W-:-:S02]  /*4680*/  IADD3.X R147, PT, PT, R147, UR27, RZ, P6, !PT ;  /* 0x0000001b93937c10 */ /* 0x000fc4000b7fe4ff */
[----:B------:R-:W-:Y:S02]  /*4690*/  IADD3.X R145, PT, PT, R145, UR27, RZ, P3, !PT ;  /* 0x0000001b91917c10 */ /* 0x000fe40009ffe4ff */
[----:B------:R-:W-:Y:S02]  /*46a0*/  IADD3.X R143, PT, PT, R143, UR27, RZ, P5, !PT ;  /* 0x0000001b8f8f7c10 */ /* 0x000fe4000affe4ff */
[----:B------:R-:W-:Y:S02]  /*46b0*/  IADD3.X R125, PT, PT, R125, UR27, RZ, P2, !PT ;  /* 0x0000001b7d7d7c10 */ /* 0x000fe400097fe4ff */
[----:B------:R-:W-:Y:S02]  /*46c0*/  IADD3 R128, P6, PT, R128, UR22, RZ ;  /* 0x0000001680807c10 */ /* 0x000fe4000ffde0ff */
[----:B------:R-:W-:Y:S02]  /*46d0*/  IADD3 R120, P3, PT, R120, UR22, RZ ;  /* 0x0000001678787c10 */ /* 0x000fe4000ff7e0ff */
[----:B------:R-:W-:-:S02]  /*46e0*/  IADD3 R162, P5, PT, R162, UR13, RZ ;  /* 0x0000000da2a27c10 */ /* 0x000fc4000ffbe0ff */
[----:B------:R-:W-:Y:S02]  /*46f0*/  IADD3 R114, P2, PT, R114, UR13, RZ ;  /* 0x0000000d72727c10 */ /* 0x000fe4000ff5e0ff */
[----:B------:R-:W-:Y:S02]  /*4700*/  IADD3.X R63, PT, PT, R63, UR26, RZ, P4, !PT ;  /* 0x0000001a3f3f7c10 */ /* 0x000fe4000a7fe4ff */
[----:B------:R-:W-:Y:S02]  /*4710*/  IADD3 R16, P4, PT, R16, UR13, RZ ;  /* 0x0000000d10107c10 */ /* 0x000fe4000ff9e0ff */
[----:B------:R-:W-:Y:S02]  /*4720*/  IADD3.X R129, PT, PT, R129, UR27, RZ, P6, !PT ;  /* 0x0000001b81817c10 */ /* 0x000fe4000b7fe4ff */
[----:B------:R-:W-:Y:S02]  /*4730*/  IADD3.X R121, PT, PT, R121, UR27, RZ, P3, !PT ;  /* 0x0000001b79797c10 */ /* 0x000fe40009ffe4ff */
[----:B------:R-:W-:-:S02]  /*4740*/  IADD3.X R163, PT, PT, R163, UR26, RZ, P5, !PT ;  /* 0x0000001aa3a37c10 */ /* 0x000fc4000affe4ff */
[----:B------:R-:W-:Y:S02]  /*4750*/  IADD3.X R115, PT, PT, R115, UR26, RZ, P2, !PT ;  /* 0x0000001a73737c10 */ /* 0x000fe400097fe4ff */
        /* <DEDUP_REMOVED lines=43> */
[----:B------:R-:W-:Y:S02]  /*4a10*/  IADD3.X R65, PT, PT, R65, UR26, RZ, P3, !PT ;  /* 0x0000001a41417c10 */ /* 0x000fe40009ffe4ff */
[----:B------:R-:W-:Y:S02]  /*4a20*/  IADD3.X R49, PT, PT, R49, UR26, RZ, P5, !PT ;  /* 0x0000001a31317c10 */ /* 0x000fe4000affe4ff */
[----:B------:R-:W-:Y:S02]  /*4a30*/  IADD3.X R33, PT, PT, R33, UR26, RZ, P2, !PT ;  /* 0x0000001a21217c10 */ /* 0x000fe400097fe4ff */
[----:B------:R-:W-:Y:S01]  /*4a40*/  IADD3.X R27, PT, PT, R27, UR26, RZ, P4, !PT ;  /* 0x0000001a1b1b7c10 */ /* 0x000fe2000a7fe4ff */
[----:B0-----:R-:W0:Y:S01]  /*4a50*/  SYNCS.PHASECHK.TRANS64.TRYWAIT P4, [UR8], R127 ;  /* 0x0000007fff0075a7 */ /* 0x001e220008081108 */
[----:B------:R-:W-:-:S02]  /*4a60*/  IADD3 R46, P6, PT, R46, UR13, RZ ;  /* 0x0000000d2e2e7c10 */ /* 0x000fc4000ffde0ff */
[----:B------:R-:W-:Y:S02]  /*4a70*/  IADD3 R30, P3, PT, R30, UR13, RZ ;  /* 0x0000000d1e1e7c10 */ /* 0x000fe4000ff7e0ff */
[----:B------:R-:W-:Y:S02]  /*4a80*/  IADD3 R14, P5, PT, R14, UR13, RZ ;  /* 0x0000000d0e0e7c10 */ /* 0x000fe4000ffbe0ff */
        /* <DEDUP_REMOVED lines=61> */
[----:B------:R-:W-:Y:S02]  /*4e60*/  ISETP.GT.AND P6, PT, R5, RZ, PT ;  /* 0x000000ff0500720c */ /* 0x000fe40003fc4270 */
[----:B------:R-:W-:Y:S01]  /*4e70*/  PRMT R238, RZ, 0x7610, R238 ;  /* 0x00007610ffee7816 */ /* 0x000fe200000000ee */
[----:B0-----:R-:W-:Y:S10]  /*4e80*/  @!P4 BRA `(.L_x_8) ;  /* 0x0000005c0084c947 */ /* 0x001ff40003800000 */
.L_x_16:
[C---:B------:R-:W-:Y:S01]  /*4e90*/  ISETP.GT.AND P2, PT, R5.reuse, 0x8, PT ;  /* 0x000000080500780c */ /* 0x040fe20003f44270 */
[----:B------:R-:W2:Y:S01]  /*4ea0*/  @P6 LDG.E.U8 R238, desc[UR24][R6.64] ;  /* 0x0000001806ee6981 */ /* 0x000ea2000c1e1100 */
[----:B------:R-:W-:Y:S02]  /*4eb0*/  ISETP.GT.AND P5, PT, R5, 0x10, PT ;  /* 0x000000100500780c */ /* 0x000fe40003fa4270 */
[----:B------:R-:W-:Y:S02]  /*4ec0*/  PRMT R240, RZ, 0x7610, R240 ;  /* 0x00007610fff07816 */ /* 0x000fe400000000f0 */
[----:B------:R-:W-:Y:S02]  /*4ed0*/  PRMT R126, RZ, 0x7610, R126 ;  /* 0x00007610ff7e7816 */ /* 0x000fe4000000007e */
[----:B------:R-:W-:Y:S02]  /*4ee0*/  PRMT R127, RZ, 0x7610, R127 ;  /* 0x00007610ff7f7816 */ /* 0x000fe4000000007f */
[----:B------:R-:W3:Y:S01]  /*4ef0*/  @P6 LDG.E.U8 R240, desc[UR24][R8.64] ;  /* 0x0000001808f06981 */ /* 0x000ee2000c1e1100 */
[----:B------:R-:W-:-:S02]  /*4f00*/  PRMT R244, RZ, 0x7610, R244 ;  /* 0x00007610fff47816 */ /* 0x000fc400000000f4 */
[C---:B------:R-:W-:Y:S01]  /*4f10*/  ISETP.GT.AND P4, PT, R5.reuse, 0x1, PT ;  /* 0x000000010500780c */ /* 0x040fe20003f84270 */
[----:B------:R-:W4:Y:S04]  /*4f20*/  @P2 LDG.E.U8 R126, desc[UR24][R12.64] ;  /* 0x000000180c7e2981 */ /* 0x000f28000c1e1100 */
[----:B------:R-:W5:Y:S04]  /*4f30*/  @P5 LDG.E.U8 R127, desc[UR24][R14.64] ;  /* 0x000000180e7f5981 */ /* 0x000f68000c1e1100 */
[----:B------:R-:W2:Y:S01]  /*4f40*/  @P2 LDG.E.U8 R244, desc[UR24][R10.64] ;  /* 0x000000180af42981 */ /* 0x000ea2000c1e1100 */
[----:B------:R-:W-:-:S02]  /*4f50*/  ISETP.GT.AND P2, PT, R5, 0x2, PT ;  /* 0x000000020500780c */ /* 0x000fc40003f44270 */
[----:B------:R-:W-:Y:S02]  /*4f60*/  PRMT R178, RZ, 0x7610, R178 ;  /* 0x00007610ffb27816 */ /* 0x000fe400000000b2 */
[----:B------:R-:W-:Y:S02]  /*4f70*/  PRMT R180, RZ, 0x7610, R180 ;  /* 0x00007610ffb47816 */ /* 0x000fe400000000b4 */
[----:B------:R-:W-:-:S07]  /*4f80*/  ISETP.GT.AND P3, PT, R5, 0x18, PT ;  /* 0x000000180500780c */ /* 0x000fce0003f64270 */
[----:B------:R-:W2:Y:S04]  /*4f90*/  @P2 LDG.E.U8 R178, desc[UR24][R38.64] ;  /* 0x0000001826b22981 */ /* 0x000ea8000c1e1100 */
[----:B------:R-:W2:Y:S01]  /*4fa0*/  @P2 LDG.E.U8 R180, desc[UR24][R40.64] ;  /* 0x0000001828b42981 */ /* 0x000ea2000c1e1100 */
[----:B------:R-:W-:Y:S02]  /*4fb0*/  ISETP.GT.AND P2, PT, R5, 0x5, PT ;  /* 0x000000050500780c */ /* 0x000fe40003f44270 */
[----:B------:R-:W-:Y:S02]  /*4fc0*/  PRMT R179, RZ, 0x7610, R179 ;  /* 0x00007610ffb37816 */ /* 0x000fe400000000b3 */
[----:B------:R-:W-:Y:S02]  /*4fd0*/  PRMT R181, RZ, 0x7610, R181 ;  /* 0x00007610ffb57816 */ /* 0x000fe400000000b5 */
[----:B------:R-:W-:-:S02]  /*4fe0*/  PRMT R246, RZ, 0x7610, R246 ;  /* 0x00007610fff67816 */ /* 0x000fc400000000f6 */
[----:B------:R-:W-:Y:S01]  /*4ff0*/  PRMT R242, RZ, 0x7610, R242 ;  /* 0x00007610fff27816 */ /* 0x000fe200000000f2 */
[----:B------:R-:W2:Y:S01]  /*5000*/  @P4 LDG.E.U8 R179, desc[UR24][R22.64] ;  /* 0x0000001816b34981 */ /* 0x000ea2000c1e1100 */
[----:B------:R-:W-:Y:S02]  /*5010*/  PRMT R187, RZ, 0x7610, R187 ;  /* 0x00007610ffbb7816 */ /* 0x000fe400000000bb */
[----:B------:R-:W-:Y:S01]  /*5020*/  PRMT R189, RZ, 0x7610, R189 ;  /* 0x00007610ffbd7816 */ /* 0x000fe200000000bd */
[----:B------:R-:W2:Y:S01]  /*5030*/  @P4 LDG.E.U8 R181, desc[UR24][R24.64] ;  /* 0x0000001818b54981 */ /* 0x000ea2000c1e1100 */
[----:B------:R-:W-:-:S03]  /*5040*/  ISETP.GT.AND P4, PT, R5, 0x3, PT ;  /* 0x000000030500780c */ /* 0x000fc60003f84270 */
[----:B------:R-:W2:Y:S04]  /*5050*/  @P3 LDG.E.U8 R246, desc[UR24][R18.64] ;  /* 0x0000001812f63981 */ /* 0x000ea8000c1e1100 */
[----:B------:R-:W2:Y:S01]  /*5060*/  @P3 LDG.E.U8 R242, desc[UR24][R20.64] ;  /* 0x0000001814f23981 */ /* 0x000ea2000c1e1100 */
[----:B------:R-:W-:-:S03]  /*5070*/  ISETP.GT.AND P3, PT, R5, 0x6, PT ;  /* 0x000000060500780c */ /* 0x000fc60003f64270 */
        /* <DEDUP_REMOVED lines=101> */
[----:B------:R-:W-:Y:S02]  /*56d0*/  PRMT R237, RZ, 0x7610, R237 ;  /* 0x00007610ffed7816 */ /* 0x000fe400000000ed */
[C---:B------:R-:W-:Y:S01]  /*56e0*/  ISETP.GT.AND P5, PT, R5.reuse, 0x4, PT ;  /* 0x000000040500780c */ /* 0x040fe20003fa4270 */
        /* <DEDUP_REMOVED lines=17> */
[----:B------:R-:W-:Y:S01]  /*5800*/  PRMT R241, RZ, 0x7610, R241 ;  /* 0x00007610fff17816 */ /* 0x000fe200000000f1 */
[----:B------:R-:W2:Y:S04]  /*5810*/  @P4 LDG.E.U8 R218, desc[UR24][R82.64] ;  /* 0x0000001852da4981 */ /* 0x000ea8000c1e1100 */
[----:B------:R-:W2:Y:S04]  /*5820*/  @P4 LDG.E.U8 R220, desc[UR24][R84.64] ;  /* 0x0000001854dc4981 */ /* 0x000ea8000c1e1100 */
[----:B------:R-:W2:Y:S04]  /*5830*/  @P3 LDG.E.U8 R222, desc[UR24][R114.64] ;  /* 0x0000001872de3981 */ /* 0x000ea8000c1e1100 */
[----:B------:R-:W2:Y:S04]  /*5840*/  @P3 LDG.E.U8 R224, desc[UR24][R116.64] ;  /* 0x0000001874e03981 */ /* 0x000ea8000c1e1100 */
[----:B------:R-:W2:Y:S04]  /*5850*/  @P2 LDG.E.U8 R239, desc[UR24][R162.64] ;  /* 0x00000018a2ef2981 */ /* 0x000ea8000c1e1100 */
[----:B------:R-:W2:Y:S01]  /*5860*/  @P2 LDG.E.U8 R241, desc[UR24][R164.64] ;  /* 0x00000018a4f12981 */ /* 0x000ea2000c1e1100 */
[----:B------:R-:W-:Y:S01]  /*5870*/  BAR.SYNC.DEFER_BLOCKING 0x0 ;  /* 0x0000000000007b1d */ /* 0x000fe20000010000 */
[----:B------:R-:W-:-:S02]  /*5880*/  ISETP.GE.AND P3, PT, R118, R5, PT ;  /* 0x000000057600720c */ /* 0x000fc40003f66270 */
[----:B------:R-:W-:Y:S02]  /*5890*/  PRMT R250, RZ, 0x7610, R250 ;  /* 0x00007610fffa7816 */ /* 0x000fe400000000fa */
[----:B------:R-:W-:Y:S01]  /*58a0*/  PRMT R243, RZ, 0x7610, R243 ;  /* 0x00007610fff37816 */ /* 0x000fe200000000f3 */
[----:B---3--:R0:W-:Y:S04]  /*58b0*/  STS.U8 [R4+UR11+0x3000], R240 ;  /* 0x003000f004007988 */ /* 0x0081e8000800000b */
[----:B----4-:R1:W-:Y:S04]  /*58c0*/  STS.U8 [R4+UR11+0x3400], R126 ;  /* 0x0034007e04007988 */ /* 0x0103e8000800000b */
[----:B-----5:R3:W-:Y:S01]  /*58d0*/  STS.U8 [R4+UR11+0x2800], R127 ;  /* 0x0028007f04007988 */ /* 0x0207e2000800000b */
[----:B0-----:R-:W-:-:S03]  /*58e0*/  PRMT R240, RZ, 0x7610, R240 ;  /* 0x00007610fff07816 */ /* 0x001fc600000000f0 */
[----:B--2---:R0:W-:Y:S01]  /*58f0*/  STS.U8 [R4+UR11+0x2400], R244 ;  /* 0x002400f404007988 */ /* 0x0041e2000800000b */
[----:B-1----:R-:W-:Y:S01]  /*5900*/  @!P3 IMAD.MOV.U32 R126, RZ, RZ, R148 ;  /* 0x000000ffff7eb224 */ /* 0x002fe200078e0094 */
[----:B------:R-:W-:Y:S02]  /*5910*/  PRMT R245, RZ, 0x7610, R245 ;  /* 0x00007610fff57816 */ /* 0x000fe400000000f5 */
[----:B------:R1:W-:Y:S01]  /*5920*/  STS.U8 [R4+UR11+0x2000], R238 ;  /* 0x002000ee04007988 */ /* 0x0003e2000800000b */
[----:B---3--:R-:W-:Y:S01]  /*5930*/  @!P3 IMAD.MOV.U32 R127, RZ, RZ, R149 ;  /* 0x000000ffff7fb224 */ /* 0x008fe200078e0095 */
[----:B------:R-:W-:Y:S02]  /*5940*/  PRMT R247, RZ, 0x7610, R247 ;  /* 0x00007610fff77816 */ /* 0x000fe400000000f7 */
[----:B------:R-:W2:Y:S01]  /*5950*/  @!P3 LDG.E.U8 R243, desc[UR24][R120.64] ;  /* 0x0000001878f3b981 */ /* 0x000ea2000c1e1100 */
[----:B0-----:R-:W-:-:S03]  /*5960*/  PRMT R244, RZ, 0x7610, R244 ;  /* 0x00007610fff47816 */ /* 0x001fc600000000f4 */
[----:B------:R0:W3:Y:S01]  /*5970*/  @!P3 LDG.E.U8 R240, desc[UR24][R126.64] ;  /* 0x000000187ef0b981 */ /* 0x0000e2000c1e1100 */
[----:B------:R-:W-:Y:S02]  /*5980*/  PRMT R249, RZ, 0x7610, R249 ;  /* 0x00007610fff97816 */ /* 0x000fe400000000f9 */
[----:B------:R-:W-:Y:S01]  /*5990*/  PRMT R251, RZ, 0x7610, R251 ;  /* 0x00007610fffb7816 */ /* 0x000fe200000000fb */
[----:B------:R-:W4:Y:S01]  /*59a0*/  @!P3 LDG.E.U8 R245, desc[UR24][R128.64] ;  /* 0x0000001880f5b981 */ /* 0x000f22000c1e1100 */
[----:B------:R-:W-:Y:S02]  /*59b0*/  PRMT R226, RZ, 0x7610, R226 ;  /* 0x00007610ffe27816 */ /* 0x000fe400000000e2 */
[----:B------:R-:W-:Y:S01]  /*59c0*/  PRMT R228, RZ, 0x7610, R228 ;  /* 0x00007610ffe47816 */ /* 0x000fe200000000e4 */
[----:B------:R-:W5:Y:S01]  /*59d0*/  @!P3 LDG.E.U8 R247, desc[UR24][R130.64] ;  /* 0x0000001882f7b981 */ /* 0x000f62000c1e1100 */
[----:B0-----:R-:W-:Y:S02]  /*59e0*/  @!P3 IMAD.MOV.U32 R126, RZ, RZ, R150 ;  /* 0x000000ffff7eb224 */ /* 0x001fe400078e0096 */
[----:B------:R-:W-:Y:S01]  /*59f0*/  @!P3 IMAD.MOV.U32 R127, RZ, RZ, R151 ;  /* 0x000000ffff7fb224 */ /* 0x000fe200078e0097 */
[----:B------:R-:W-:Y:S01]  /*5a00*/  PRMT R230, RZ, 0x7610, R230 ;  /* 0x00007610ffe67816 */ /* 0x000fe200000000e6 */
[----:B------:R-:W2:Y:S04]  /*5a10*/  @!P3 LDG.E.U8 R249, desc[UR24][R132.64] ;  /* 0x0000001884f9b981 */ /* 0x000ea8000c1e1100 */
[----:B------:R0:W2:Y:S01]  /*5a20*/  @!P3 LDG.E.U8 R244, desc[UR24][R126.64] ;  /* 0x000000187ef4b981 */ /* 0x0000a2000c1e1100 */
[----:B------:R-:W-:-:S02]  /*5a30*/  PRMT R232, RZ, 0x7610, R232 ;  /* 0x00007610ffe87816 */ /* 0x000fc400000000e8 */
[----:B------:R-:W-:Y:S01]  /*5a40*/  PRMT R234, RZ, 0x7610, R234 ;  /* 0x00007610ffea7816 */ /* 0x000fe200000000ea */
[----:B------:R-:W2:Y:S01]  /*5a50*/  @!P3 LDG.E.U8 R251, desc[UR24][R134.64] ;  /* 0x0000001886fbb981 */ /* 0x000ea2000c1e1100 */
[----:B------:R-:W-:Y:S02]  /*5a60*/  PRMT R236, RZ, 0x7610, R236 ;  /* 0x00007610ffec7816 */ /* 0x000fe400000000ec */
[----:B-1----:R-:W-:Y:S01]  /*5a70*/  PRMT R238, RZ, 0x7610, R238 ;  /* 0x00007610ffee7816 */ /* 0x002fe200000000ee */
[----:B------:R-:W2:Y:S01]  /*5a80*/  @!P3 LDG.E.U8 R226, desc[UR24][R136.64] ;  /* 0x0000001888e2b981 */ /* 0x000ea2000c1e1100 */
[----:B0-----:R-:W-:Y:S02]  /*5a90*/  @!P3 IMAD.MOV.U32 R126, RZ, RZ, R166 ;  /* 0x000000ffff7eb224 */ /* 0x001fe400078e00a6 */
[----:B------:R-:W-:Y:S01]  /*5aa0*/  @!P3 IMAD.MOV.U32 R127, RZ, RZ, R167 ;  /* 0x000000ffff7fb224 */ /* 0x000fe200078e00a7 */
[----:B------:R-:W-:Y:S01]  /*5ab0*/  PRMT R252, RZ, 0x7610, R252 ;  /* 0x00007610fffc7816 */ /* 0x000fe200000000fc */
[----:B------:R-:W2:Y:S04]  /*5ac0*/  @!P3 LDG.E.U8 R228, desc[UR24][R138.64] ;  /* 0x000000188ae4b981 */ /* 0x000ea8000c1e1100 */
[----:B------:R0:W2:Y:S04]  /*5ad0*/  @!P3 LDG.E.U8 R250, desc[UR24][R126.64] ;  /* 0x000000187efab981 */ /* 0x0000a8000c1e1100 */
[----:B------:R-:W2:Y:S04]  /*5ae0*/  @!P3 LDG.E.U8 R230, desc[UR24][R140.64] ;  /* 0x000000188ce6b981 */ /* 0x000ea8000c1e1100 */
[----:B------:R-:W2:Y:S01]  /*5af0*/  @!P3 LDG.E.U8 R232, desc[UR24][R124.64] ;  /* 0x000000187ce8b981 */ /* 0x000ea2000c1e1100 */
[----:B0-----:R-:W-:-:S02]  /*5b00*/  @!P3 IMAD.MOV.U32 R126, RZ, RZ, R168 ;  /* 0x000000ffff7eb224 */ /* 0x001fc400078e00a8 */
[----:B------:R-:W-:Y:S01]  /*5b10*/  @!P3 IMAD.MOV.U32 R127, RZ, RZ, R169 ;  /* 0x000000ffff7fb224 */ /* 0x000fe200078e00a9 */
[----:B------:R-:W2:Y:S04]  /*5b20*/  @!P3 LDG.E.U8 R234, desc[UR24][R142.64] ;  /* 0x000000188eeab981 */ /* 0x000ea8000c1e1100 */
[----:B------:R-:W2:Y:S04]  /*5b30*/  @!P3 LDG.E.U8 R236, desc[UR24][R144.64] ;  /* 0x0000001890ecb981 */ /* 0x000ea8000c1e1100 */
[----:B------:R-:W2:Y:S04]  /*5b40*/  @!P3 LDG.E.U8 R238, desc[UR24][R146.64] ;  /* 0x0000001892eeb981 */ /* 0x000ea8000c1e1100 */
[----:B------:R-:W2:Y:S04]  /*5b50*/  @!P3 LDG.E.U8 R252, desc[UR24][R126.64] ;  /* 0x000000187efcb981 */ /* 0x000ea8000c1e1100 */
[----:B------:R0:W-:Y:S04]  /*5b60*/  STS.U8 [R4+UR11+0x2c00], R246 ;  /* 0x002c00f604007988 */ /* 0x0001e8000800000b */
[----:B------:R0:W-:Y:S01]  /*5b70*/  STS.U8 [R4+UR11+0x3c00], R242 ;  /* 0x003c00f204007988 */ /* 0x0001e2000800000b */
[----:B------:R-:W-:Y:S01]  /*5b80*/  ULEA UR8, UR23, UR11, 0x3 ;  /* 0x0000000b17087291 */ /* 0x000fe2000f8e18ff */
[----:B------:R-:W-:-:S03]  /*5b90*/  UMOV UR4, UR5 ;  /* 0x0000000500047c82 */ /* 0x000fc60008000000 */
[----:B------:R-:W-:Y:S01]  /*5ba0*/  UIADD3 UR8, UPT, UPT, UR8, 0x5000, URZ ;  /* 0x0000500008087890 */ /* 0x000fe2000fffe0ff */
        /* <DEDUP_REMOVED lines=57> */
[----:B--2---:R0:W-:Y:S04]  /*5f40*/  STS.U8 [R4+UR11+0x4800], R243 ;  /* 0x004800f304007988 */ /* 0x0041e8000800000b */
[----:B----4-:R0:W-:Y:S04]  /*5f50*/  STS.U8 [R4+UR11+0x4900], R245 ;  /* 0x004900f504007988 */ /* 0x0101e8000800000b */
[----:B-----5:R0:W-:Y:S04]  /*5f60*/  STS.U8 [R4+UR11+0x4a00], R247 ;  /* 0x004a00f704007988 */ /* 0x0201e8000800000b */
        /* <DEDUP_REMOVED lines=9> */
[----:B---3--:R0:W-:Y:S04]  /*6000*/  STS.U8 [R170+UR11+0x4c80], R240 ;  /* 0x004c80f0aa007988 */ /* 0x0081e8000800000b */
[----:B------:R0:W-:Y:S04]  /*6010*/  STS.U8 [R170+UR11+0x4d80], R244 ;  /* 0x004d80f4aa007988 */ /* 0x0001e8000800000b */
[----:B------:R0:W-:Y:S04]  /*6020*/  STS.U8 [R170+UR11+0x4e80], R250 ;  /* 0x004e80faaa007988 */ /* 0x0001e8000800000b */
[----:B------:R0:W-:Y:S01]  /*6030*/  STS.U8 [R170+UR11+0x4f80], R252 ;  /* 0x004f80fcaa007988 */ /* 0x0001e2000800000b */
[----:B------:R1:W-:Y:S06]  /*6040*/  MEMBAR.ALL.CTA ;  /* 0x0000000000007992 */ /* 0x0003ec0000008000 */
[----:B-1----:R-:W1:Y:S02]  /*6050*/  FENCE.VIEW.ASYNC.S ;  /* 0x00000000000073c6 */ /* 0x002e640000000000 */
[----:B-1----:R-:W-:Y:S06]  /*6060*/  BAR.SYNC.DEFER_BLOCKING 0x0 ;  /* 0x0000000000007b1d */ /* 0x002fec0000010000 */
[----:B------:R-:W-:Y:S05]  /*6070*/  @P0 BRA `(.L_x_9) ;  /* 0x0000000000340947 */ /* 0x000fea0003800000 */
[----:B------:R-:W-:Y:S01]  /*6080*/  UIADD3 UR28, UPT, UPT, UR10, 0x40, URZ ;  /* 0x000000400a1c7890 */ /* 0x000fe2000fffe0ff */
[----:B------:R-:W-:Y:S01]  /*6090*/  UMOV UR18, UR6 ;  /* 0x0000000600127c82 */ /* 0x000fe20008000000 */
[----:B------:R-:W-:Y:S01]  /*60a0*/  UMOV UR19, 0x40004040 ;  /* 0x4000404000137882 */ /* 0x000fe20000000000 */
[----:B------:R-:W-:Y:S01]  /*60b0*/  UMOV UR20, 0x0 ;  /* 0x0000000000147882 */ /* 0x000fe20000000000 */
[----:B------:R-:W-:Y:S01]  /*60c0*/  UMOV UR21, 0x8108490 ;  /* 0x0810849000157882 */ /* 0x000fe20000000000 */
[----:B------:R-:W-:Y:S01]  /*60d0*/  UMOV UR9, URZ ;  /* 0x000000ff00097c82 */ /* 0x000fe20008000000 */
[----:B------:R-:W-:Y:S01]  /*60e0*/  UMOV UR30, 0x0 ;  /* 0x00000000001e7882 */ /* 0x000fe20000000000 */
[----:B------:R-:W-:Y:S01]  /*60f0*/  UMOV UR31, 0x8108490 ;  /* 0x08108490001f7882 */ /* 0x000fe20000000000 */
[----:B------:R1:W-:Y:S01]  /*6100*/  UTCQMMA gdesc[UR18], gdesc[UR14], tmem[UR10], tmem[UR20], idesc[UR21], UPT ;  /* 0x00ff140e120075ea */ /* 0x0003e2000b80030a */
[----:B------:R-:W-:Y:S01]  /*6110*/  UMOV UR5, UR8 ;  /* 0x0000000800057c82 */ /* 0x000fe20008000000 */
[----:B------:R1:W-:Y:S01]  /*6120*/  UTCQMMA gdesc[UR16], gdesc[UR14], tmem[UR28], tmem[UR30], idesc[UR31], UPT ;  /* 0x00ff1e0e100075ea */ /* 0x0003e2000b80031c */
[----:B------:R1:W-:Y:S01]  /*6130*/  UTCBAR [UR5], URZ ;  /* 0x000000ff050073e9 */ /* 0x0003e200080000ff */
[----:B------:R-:W-:-:S02]  /*6140*/  NOP ;  /* 0x0000000000007918 */ /* 0x000fc40000000000 */
.L_x_9:
[----:B------:R-:W-:Y:S01]  /*6150*/  VIADD R177, R177, 0xffffffff ;  /* 0xffffffffb1b17836 */ /* 0x000fe20000000000 */
[----:B------:R-:W-:Y:S01]  /*6160*/  UIADD3 UR23, UPT, UPT, UR23, 0x1, URZ ;  /* 0x0000000117177890 */ /* 0x000fe2000fffe0ff */
[----:B------:R-:W-:Y:S02]  /*6170*/  IMAD.U32 R127, RZ, RZ, UR4 ;  /* 0x00000004ff7f7e24 */ /* 0x000fe4000f8e00ff */
[----:B------:R-:W-:Y:S01]  /*6180*/  VIADD R5, R5, 0xffffffe0 ;  /* 0xffffffe005057836 */ /* 0x000fe20000000000 */
[----:B------:R-:W-:Y:S01]  /*6190*/  ISETP.NE.U32.AND P2, PT, R177, RZ, PT ;  /* 0x000000ffb100720c */ /* 0x000fe20003f45070 */
[----:B------:R-:W-:-:S04]  /*61a0*/  UISETP.GT.AND UP1, UPT, UR23, 0x1, UPT ;  /* 0x000000011700788c */ /* 0x000fc8000bf24270 */
[----:B-1----:R-:W-:Y:S02]  /*61b0*/  USEL UR5, URZ, 0x1, !UP1 ;  /* 0x00000001ff057887 */ /* 0x002fe4000c800000 */
[----:B------:R-:W-:Y:S02]  /*61c0*/  USEL UR23, UR23, URZ, !UP1 ;  /* 0x000000ff17177287 */ /* 0x000fe4000c800000 */
[----:B------:R-:W-:-:S04]  /*61d0*/  ULOP3.LUT UR5, UR4, UR5, URZ, 0x3c, !UPT ;  /* 0x0000000504057292 */ /* 0x000fc8000f8e3cff */
[----:B------:R-:W-:Y:S08]  /*61e0*/  @P2 BRA `(.L_x_10) ;  /* 0xffffffe000942947 */ /* 0x000ff0000383ffff */
.L_x_7:
[----:B------:R-:W1:Y:S01]  /*61f0*/  LDC R133, c[0x0][0x3b4] ;  /* 0x0000ed00ff857b82 */ /* 0x000e620000000800 */
[----:B------:R-:W2:Y:S01]  /*6200*/  LDCU.128 UR16, c[0x0][0x390] ;  /* 0x00007200ff1077ac */ /* 0x000ea20008000c00 */
[----:B------:R-:W-:Y:S01]  /*6210*/  ISETP.GE.AND P2, PT, R119, 0x20, PT ;  /* 0x000000207700780c */ /* 0x000fe20003f46270 */
[C---:B0-----:R-:W-:Y:S01]  /*6220*/  VIADD R4, R0.reuse, 0x1 ;  /* 0x0000000100047836 */ /* 0x041fe20000000000 */
[----:B------:R-:W0:Y:S01]  /*6230*/  LDCU UR32, c[0x0][0x3b8] ;  /* 0x00007700ff2077ac */ /* 0x000e220008000800 */
[C---:B------:R-:W-:Y:S02]  /*6240*/  VIADD R6, R0.reuse, 0x2 ;  /* 0x0000000200067836 */ /* 0x040fe40000000000 */
[----:B------:R-:W-:Y:S01]  /*6250*/  VIADD R5, R0, 0x3 ;  /* 0x0000000300057836 */ /* 0x000fe20000000000 */
[----:B------:R-:W3:Y:S01]  /*6260*/  LDCU.64 UR34, c[0x0][0x398] ;  /* 0x00007300ff2277ac */ /* 0x000ee20008000a00 */
[----:B------:R-:W4:Y:S01]  /*6270*/  LDCU.64 UR6, c[0x0][0x398] ;  /* 0x00007300ff0677ac */ /* 0x000f220008000a00 */
[----:B------:R-:W1:Y:S01]  /*6280*/  LDCU.64 UR14, c[0x0][0x398] ;  /* 0x00007300ff0e77ac */ /* 0x000e620008000a00 */
[----:B--2---:R-:W-:Y:S01]  /*6290*/  ISETP.GE.AND P3, PT, R4, UR19, PT ;  /* 0x0000001304007c0c */ /* 0x004fe2000bf66270 */
[----:B------:R-:W-:Y:S01]  /*62a0*/  VIADD R4, R0, 0x4 ;  /* 0x0000000400047836 */ /* 0x000fe20000000000 */
[----:B------:R-:W-:Y:S01]  /*62b0*/  ISETP.GE.AND P0, PT, R6, UR19, PT ;  /* 0x0000001306007c0c */ /* 0x000fe2000bf06270 */
[----:B0-----:R-:W-:Y:S01]  /*62c0*/  IMAD R180, R0, UR32, RZ ;  /* 0x0000002000b47c24 */ /* 0x001fe2000f8e02ff */
[----:B------:R-:W-:Y:S01]  /*62d0*/  ISETP.GE.AND P6, PT, R5, UR19, PT ;  /* 0x0000001305007c0c */ /* 0x000fe2000bfc6270 */
[----:B-1----:R-:W-:Y:S01]  /*62e0*/  IMAD R134, R2, R133, RZ ;  /* 0x0000008502867224 */ /* 0x002fe200078e02ff */
[----:B------:R-:W-:Y:S01]  /*62f0*/  ISETP.GE.AND P5, PT, R4, UR19, PT ;  /* 0x0000001304007c0c */ /* 0x000fe2000bfa6270 */
[----:B------:R-:W-:Y:S01]  /*6300*/  VIADD R174, R180, UR32 ;  /* 0x00000020b4ae7c36 */ /* 0x000fe20008000000 */
[----:B------:R-:W-:Y:S01]  /*6310*/  SHF.R.S32.HI R4, RZ, 0x1f, R180 ;  /* 0x0000001fff047819 */ /* 0x000fe200000114b4 */
[----:B------:R-:W-:Y:S01]  /*6320*/  IMAD R133, R133, 0x80, R134 ;  /* 0x0000008085857824 */ /* 0x000fe200078e0286 */
[----:B------:R-:W-:Y:S01]  /*6330*/  IADD3 R132, P4, PT, R134, UR16, RZ ;  /* 0x0000001086847c10 */ /* 0x000fe2000ff9e0ff */
[----:B---34-:R-:W-:-:S12]  /*6340*/  @!P2 BRA `(.L_x_11) ;  /* 0x000000000010a947 */ /* 0x018fd80003800000 */
[----:B------:R-:W-:-:S06]  /*6350*/  USHF.L.U32 UR4, UR4, 0x1f, URZ ;  /* 0x0000001f04047899 */ /* 0x000fcc00080006ff */
[----:B------:R-:W-:-:S04]  /*6360*/  IMAD.U32 R5, RZ, RZ, UR4 ;  /* 0x00000004ff057e24 */ /* 0x000fc8000f8e00ff */
[----:B------:R-:W0:Y:S02]  /*6370*/  SYNCS.PHASECHK.TRANS64.TRYWAIT P2, [UR8], R5 ;  /* 0x00000005ff0075a7 */ /* 0x000e240008041108 */
[----:B0-----:R-:W-:Y:S05]  /*6380*/  @!P2 BRA `(.L_x_12) ;  /* 0x000000480050a947 */ /* 0x001fea0003800000 */
.L_x_11:
[----:B------:R-:W-:Y:S01]  /*6390*/  BAR.SYNC.DEFER_BLOCKING 0x0 ;  /* 0x0000000000007b1d */ /* 0x000fe20000010000 */
[C---:B------:R-:W-:Y:S01]  /*63a0*/  IADD3 R135, P2, PT, R133.reuse, UR16, RZ ;  /* 0x0000001085877c10 */ /* 0x040fe2000ff5e0ff */
[----:B------:R-:W-:Y:S01]  /*63b0*/  VIADD R170, R174, UR32 ;  /* 0x00000020aeaa7c36 */ /* 0x000fe20008000000 */
[----:B------:R-:W-:Y:S01]  /*63c0*/  LEA.HI.X.SX32 R134, R134, UR17, 0x1, P4 ;  /* 0x0000001186867c11 */ /* 0x000fe2000a0f0eff */
[----:B------:R-:W-:Y:S01]  /*63d0*/  VIADD R183, R0, 0x5 ;  /* 0x0000000500b77836 */ /* 0x000fe20000000000 */
[-C--:B------:R-:W-:Y:S01]  /*63e0*/  IADD3 R178, P4, PT, R180, R132.reuse, RZ ;  /* 0x00000084b4b27210 */ /* 0x080fe20007f9e0ff */
[----:B------:R-:W-:Y:S01]  /*63f0*/  VIADD R166, R170, UR32 ;  /* 0x00000020aaa67c36 */ /* 0x000fe20008000000 */
[----:B------:R-:W-:Y:S01]  /*6400*/  LEA.HI.X.SX32 R133, R133, UR17, 0x1, P2 ;  /* 0x0000001185857c11 */ /* 0x000fe200090f0eff */
[----:B------:R-:W0:Y:S01]  /*6410*/  LDCU.64 UR30, c[0x0][0x398] ;  /* 0x00007300ff1e77ac */ /* 0x000e220008000a00 */
[-C--:B------:R-:W-:Y:S01]  /*6420*/  IADD3 R180, P2, PT, R180, R135.reuse, RZ ;  /* 0x00000087b4b47210 */ /* 0x080fe20007f5e0ff */
[----:B------:R-:W-:Y:S01]  /*6430*/  IMAD.X R179, R4, 0x1, R134, P4 ;  /* 0x0000000104b37824 */ /* 0x000fe200020e0686 */
[----:B------:R-:W-:Y:S01]  /*6440*/  SHF.R.S32.HI R5, RZ, 0x1f, R174 ;  /* 0x0000001fff057819 */ /* 0x000fe200000114ae */
[----:B------:R-:W-:Y:S01]  /*6450*/  VIADD R164, R166, UR32 ;  /* 0x00000020a6a47c36 */ /* 0x000fe20008000000 */
[-C--:B------:R-:W-:Y:S01]  /*6460*/  IADD3 R176, P4, PT, R174, R132.reuse, RZ ;  /* 0x00000084aeb07210 */ /* 0x080fe20007f9e0ff */
[--C-:B------:R-:W-:Y:S01]  /*6470*/  IMAD.X R181, R4, 0x1, R133.reuse, P2 ;  /* 0x0000000104b57824 */ /* 0x100fe200010e0685 */
[-C--:B------:R-:W-:Y:S01]  /*6480*/  IADD3 R174, P2, PT, R174, R135.reuse, RZ ;  /* 0x00000087aeae7210 */ /* 0x080fe20007f5e0ff */
[----:B------:R-:W-:Y:S01]  /*6490*/  VIADD R152, R164, UR32 ;  /* 0x00000020a4987c36 */ /* 0x000fe20008000000 */
[----:B------:R-:W-:Y:S01]  /*64a0*/  SHF.R.S32.HI R6, RZ, 0x1f, R170 ;  /* 0x0000001fff067819 */ /* 0x000fe200000114aa */
[C---:B------:R-:W-:Y:S01]  /*64b0*/  IMAD.X R177, R5.reuse, 0x1, R134, P4 ;  /* 0x0000000105b17824 */ /* 0x040fe200020e0686 */
[CC--:B------:R-:W-:Y:S01]  /*64c0*/  IADD3 R172, P4, PT, R170.reuse, R132.reuse, RZ ;  /* 0x00000084aaac7210 */ /* 0x0c0fe20007f9e0ff */
[--C-:B------:R-:W-:Y:S01]  /*64d0*/  IMAD.X R175, R5, 0x1, R133.reuse, P2 ;  /* 0x0000000105af7824 */ /* 0x100fe200010e0685 */
[-C--:B------:R-:W-:Y:S01]  /*64e0*/  IADD3 R170, P2, PT, R170, R135.reuse, RZ ;  /* 0x00000087aaaa7210 */ /* 0x080fe20007f5e0ff */
[----:B------:R-:W-:Y:S01]  /*64f0*/  VIADD R156, R152, UR32 ;  /* 0x00000020989c7c36 */ /* 0x000fe20008000000 */
[----:B------:R-:W-:Y:S01]  /*6500*/  SHF.R.S32.HI R4, RZ, 0x1f, R166 ;  /* 0x0000001fff047819 */ /* 0x000fe200000114a6 */
[----:B------:R-:W1:Y:S02]  /*6510*/  @!P1 SYNCS.CCTL.IV [UR11+0x5000] ;  /* 0x00500000ff0099b1 */ /* 0x000e64000800000b */
[----:B-1----:R-:W-:Y:S01]  /*6520*/  BAR.SYNC.DEFER_BLOCKING 0x0 ;  /* 0x0000000000007b1d */ /* 0x002fe20000010000 */
[----:B------:R-:W-:Y:S01]  /*6530*/  IMAD.X R171, R6, 0x1, R133, P2 ;  /* 0x0000000106ab7824 */ /* 0x000fe200010e0685 */
[-C--:B------:R-:W-:Y:S01]  /*6540*/  IADD3 R168, P2, PT, R166, R132.reuse, RZ ;  /* 0x00000084a6a87210 */ /* 0x080fe20007f5e0ff */
[----:B------:R-:W-:Y:S01]  /*6550*/  VIADD R146, R156, UR32 ;  /* 0x000000209c927c36 */ /* 0x000fe20008000000 */
[----:B------:R-:W-:Y:S01]  /*6560*/  SHF.R.S32.HI R5, RZ, 0x1f, R164 ;  /* 0x0000001fff057819 */ /* 0x000fe200000114a4 */
[----:B------:R-:W-:Y:S01]  /*6570*/  IMAD.X R173, R6, 0x1, R134, P4 ;  /* 0x0000000106ad7824 */ /* 0x000fe200020e0686 */
[----:B------:R-:W-:Y:S01]  /*6580*/  SHF.R.S32.HI R136, RZ, 0x1f, R152 ;  /* 0x0000001fff887819 */ /* 0x000fe20000011498 */
[----:B------:R-:W-:Y:S01]  /*6590*/  IMAD.X R169, R4, 0x1, R134, P2 ;  /* 0x0000000104a97824 */ /* 0x000fe200010e0686 */
[----:B------:R-:W-:Y:S01]  /*65a0*/  IADD3 R162, P2, PT, R164, R132, RZ ;  /* 0x00000084a4a27210 */ /* 0x000fe20007f5e0ff */
[----:B------:R-:W-:Y:S01]  /*65b0*/  VIADD R148, R146, UR32 ;  /* 0x0000002092947c36 */ /* 0x000fe20008000000 */
[----:B------:R-:W-:Y:S01]  /*65c0*/  SHF.R.S32.HI R137, RZ, 0x1f, R156 ;  /* 0x0000001fff897819 */ /* 0x000fe2000001149c */
[----:B------:R-:W1:Y:S01]  /*65d0*/  LDCU.64 UR28, c[0x0][0x398] ;  /* 0x00007300ff1c77ac */ /* 0x000e620008000a00 */
[----:B------:R-:W-:Y:S01]  /*65e0*/  IADD3 R166, P4, PT, R166, R135, RZ ;  /* 0x00000087a6a67210 */ /* 0x000fe20007f9e0ff */
[----:B------:R-:W-:-:S02]  /*65f0*/  IMAD.X R163, R5, 0x1, R134, P2 ;  /* 0x0000000105a37824 */ /* 0x000fc400010e0686 */
[----:B------:R-:W-:Y:S01]  /*6600*/  VIADD R140, R148, UR32 ;  /* 0x00000020948c7c36 */ /* 0x000fe20008000000 */
[----:B------:R-:W2:Y:S01]  /*6610*/  LDCU.64 UR26, c[0x0][0x398] ;  /* 0x00007300ff1a77ac */ /* 0x000ea20008000a00 */
[----:B------:R-:W-:Y:S01]  /*6620*/  IMAD.X R167, R4, 0x1, R133, P4 ;  /* 0x0000000104a77824 */ /* 0x000fe200020e0685 */
[----:B------:R-:W-:Y:S01]  /*6630*/  ISETP.GE.AND P4, PT, R2, UR18, PT ;  /* 0x0000001202007c0c */ /* 0x000fe2000bf86270 */
[----:B------:R-:W-:Y:S01]  /*6640*/  VIADD R142, R140, UR32 ;  /* 0x000000208c8e7c36 */ /* 0x000fe20008000000 */
[----:B------:R-:W3:Y:S02]  /*6650*/  LDCU.64 UR22, c[0x0][0x398] ;  /* 0x00007300ff1677ac */ /* 0x000ee40008000a00 */
[----:B------:R-:W-:Y:S01]  /*6660*/  ISETP.LT.AND P4, PT, R0, UR35, !P4 ;  /* 0x0000002300007c0c */ /* 0x000fe2000e781270 */
[----:B------:R-:W-:Y:S01]  /*6670*/  VIADD R182, R142, UR32 ;  /* 0x000000208eb67c36 */ /* 0x000fe20008000000 */
[----:B------:R-:W4:Y:S01]  /*6680*/  @!P1 SYNCS.CCTL.IV [UR11+0x5008] ;  /* 0x00500800ff0099b1 */ /* 0x000f22000800000b */
[----:B------:R-:W-:Y:S01]  /*6690*/  IADD3 R164, P1, PT, R164, R135, RZ ;  /* 0x00000087a4a47210 */ /* 0x000fe20007f3e0ff */
[----:B------:R-:W5:Y:S02]  /*66a0*/  LDCU.64 UR20, c[0x0][0x398] ;  /* 0x00007300ff1477ac */ /* 0x000f640008000a00 */
[----:B------:R-:W-:-:S02]  /*66b0*/  SHF.R.S32.HI R184, RZ, 0x1f, R182 ;  /* 0x0000001fffb87819 */ /* 0x000fc400000114b6 */
[--C-:B------:R-:W-:Y:S01]  /*66c0*/  IMAD.X R165, R5, 0x1, R133.reuse, P1 ;  /* 0x0000000105a57824 */ /* 0x100fe200008e0685 */
[CC--:B------:R-:W-:Y:S01]  /*66d0*/  IADD3 R160, P1, PT, R152.reuse, R132.reuse, RZ ;  /* 0x0000008498a07210 */ /* 0x0c0fe20007f3e0ff */
[----:B------:R-:W0:Y:S01]  /*66e0*/  LDTM.x128 R4, tmem[UR12] ;  /* 0x0000000c000479ee */ /* 0x000e2200083c0000 */
[-C--:B------:R-:W-:Y:S01]  /*66f0*/  IADD3 R152, P2, PT, R152, R135.reuse, RZ ;  /* 0x0000008798987210 */ /* 0x080fe20007f5e0ff */
[----:B------:R-:W-:Y:S01]  /*6700*/  NOP ;  /* 0x0000000000007918 */ /* 0x000fe20000000000 */
[----:B------:R-:W0:Y:S01]  /*6710*/  LDCU.64 UR16, c[0x0][0x398] ;  /* 0x00007300ff1077ac */ /* 0x000e220008000a00 */
[----:B------:R-:W-:Y:S01]  /*6720*/  IMAD.X R161, R136, 0x1, R134, P1 ;  /* 0x0000000188a17824 */ /* 0x000fe200008e0686 */
[-C--:B------:R-:W-:Y:S01]  /*6730*/  IADD3 R158, P1, PT, R156, R132.reuse, RZ ;  /* 0x000000849c9e7210 */ /* 0x080fe20007f3e0ff */
[--C-:B------:R-:W-:Y:S01]  /*6740*/  IMAD.X R153, R136, 0x1, R133.reuse, P2 ;  /* 0x0000000188997824 */ /* 0x100fe200010e0685 */
[-C--:B------:R-:W-:Y:S01]  /*6750*/  IADD3 R156, P2, PT, R156, R135.reuse, RZ ;  /* 0x000000879c9c7210 */ /* 0x080fe20007f5e0ff */
[----:B------:R-:W0:Y:S01]  /*6760*/  LDCU.64 UR12, c[0x0][0x398] ;  /* 0x00007300ff0c77ac */ /* 0x000e220008000a00 */
[----:B------:R-:W-:Y:S01]  /*6770*/  SHF.R.S32.HI R136, RZ, 0x1f, R146 ;  /* 0x0000001fff887819 */ /* 0x000fe20000011492 */
[C---:B------:R-:W-:Y:S01]  /*6780*/  IMAD.X R159, R137.reuse, 0x1, R134, P1 ;  /* 0x00000001899f7824 */ /* 0x040fe200008e0686 */
[CC--:B------:R-:W-:Y:S01]  /*6790*/  IADD3 R154, P1, PT, R146.reuse, R132.reuse, RZ ;  /* 0x00000084929a7210 */ /* 0x0c0fe20007f3e0ff */
[--C-:B------:R-:W-:Y:S01]  /*67a0*/  IMAD.X R157, R137, 0x1, R133.reuse, P2 ;  /* 0x00000001899d7824 */ /* 0x100fe200010e0685 */
[-C--:B------:R-:W-:Y:S01]  /*67b0*/  IADD3 R146, P2, PT, R146, R135.reuse, RZ ;  /* 0x0000008792927210 */ /* 0x080fe20007f5e0ff */
[----:B------:R-:W0:Y:S01]  /*67c0*/  LDCU.64 UR8, c[0x0][0x398] ;  /* 0x00007300ff0877ac */ /* 0x000e220008000a00 */
[----:B------:R-:W-:Y:S01]  /*67d0*/  SHF.R.S32.HI R137, RZ, 0x1f, R148 ;  /* 0x0000001fff897819 */ /* 0x000fe20000011494 */
[----:B------:R-:W-:Y:S01]  /*67e0*/  IMAD.X R155, R136, 0x1, R134, P1 ;  /* 0x00000001889b7824 */ /* 0x000fe200008e0686 */
[-C--:B------:R-:W-:Y:S01]  /*67f0*/  IADD3 R150, P1, PT, R148, R132.reuse, RZ ;  /* 0x0000008494967210 */ /* 0x080fe20007f3e0ff */
[--C-:B------:R-:W-:Y:S01]  /*6800*/  IMAD.X R147, R136, 0x1, R133.reuse, P2 ;  /* 0x0000000188937824 */ /* 0x100fe200010e0685 */
[-C--:B------:R-:W-:Y:S01]  /*6810*/  IADD3 R148, P2, PT, R148, R135.reuse, RZ ;  /* 0x0000008794947210 */ /* 0x080fe20007f5e0ff */
[----:B------:R-:W1:Y:S01]  /*6820*/  LDCU.64 UR4, c[0x0][0x398] ;  /* 0x00007300ff0477ac */ /* 0x000e620008000a00 */
[----:B------:R-:W-:Y:S01]  /*6830*/  SHF.R.S32.HI R136, RZ, 0x1f, R140 ;  /* 0x0000001fff887819 */ /* 0x000fe2000001148c */
[C---:B------:R-:W-:Y:S01]  /*6840*/  IMAD.X R151, R137.reuse, 0x1, R134, P1 ;  /* 0x0000000189977824 */ /* 0x040fe200008e0686 */
[CC--:B------:R-:W-:Y:S01]  /*6850*/  IADD3 R144, P1, PT, R140.reuse, R132.reuse, RZ ;  /* 0x000000848c907210 */ /* 0x0c0fe20007f3e0ff */
[--C-:B------:R-:W-:Y:S01]  /*6860*/  IMAD.X R149, R137, 0x1, R133.reuse, P2 ;  /* 0x0000000189957824 */ /* 0x100fe200010e0685 */
[----:B------:R-:W-:Y:S01]  /*6870*/  IADD3 R140, P2, PT, R140, R135, RZ ;  /* 0x000000878c8c7210 */ /* 0x000fe20007f5e0ff */
[----:B------:R-:W1:Y:S01]  /*6880*/  LDCU UR11, c[0x0][0x398] ;  /* 0x00007300ff0b77ac */ /* 0x000e620008000800 */
[----:B------:R-:W-:Y:S01]  /*6890*/  SHF.R.S32.HI R137, RZ, 0x1f, R142 ;  /* 0x0000001fff897819 */ /* 0x000fe2000001148e */
[----:B------:R-:W-:Y:S01]  /*68a0*/  IMAD.X R145, R136, 0x1, R134, P1 ;  /* 0x0000000188917824 */ /* 0x000fe200008e0686 */
[----:B------:R-:W-:Y:S01]  /*68b0*/  ISETP.GE.AND P1, PT, R0, UR19, PT ;  /* 0x0000001300007c0c */ /* 0x000fe2000bf26270 */
[----:B------:R-:W-:Y:S01]  /*68c0*/  IMAD.X R141, R136, 0x1, R133, P2 ;  /* 0x00000001888d7824 */ /* 0x000fe200010e0685 */
[----:B------:R-:W-:-:S02]  /*68d0*/  IADD3 R138, P2, PT, R142, R132, RZ ;  /* 0x000000848e8a7210 */ /* 0x000fc40007f5e0ff */
[----:B------:R-:W-:Y:S01]  /*68e0*/  ISETP.LT.AND P1, PT, R3, UR6, !P1 ;  /* 0x0000000603007c0c */ /* 0x000fe2000cf21270 */
[----:B------:R-:W1:Y:S01]  /*68f0*/  LDCU UR6, c[0x0][0x398] ;  /* 0x00007300ff0677ac */ /* 0x000e620008000800 */
[----:B0-----:R-:W-:Y:S01]  /*6900*/  F2FP.SATFINITE.E5M2.F32.PACK_AB_MERGE_C R5, R5, R4, RZ ;  /* 0x000000040505723e */ /* 0x001fe200048060ff */
[----:B------:R-:W-:Y:S01]  /*6910*/  IMAD.X R139, R137, 0x1, R134, P2 ;  /* 0x00000001898b7824 */ /* 0x000fe200010e0686 */
[----:B------:R-:W-:Y:S01]  /*6920*/  IADD3 R142, P2, PT, R142, R135, RZ ;  /* 0x000000878e8e7210 */ /* 0x000fe20007f5e0ff */
[----:B------:R-:W-:Y:S01]  /*6930*/  VIADD R4, R0, 0x6 ;  /* 0x0000000600047836 */ /* 0x000fe20000000000 */
[----:B------:R-:W-:Y:S01]  /*6940*/  F2FP.SATFINITE.E5M2.F32.PACK_AB_MERGE_C R7, R7, R6, RZ ;  /* 0x000000060707723e */ /* 0x000fe200048060ff */
[----:B------:R0:W-:Y:S01]  /*6950*/  @P4 STG.E.U8 desc[UR24][R178.64], R5 ;  /* 0x00000005b2004986 */ /* 0x0001e2000c101118 */
[----:B------:R-:W-:Y:S01]  /*6960*/  ISETP.LT.AND P4, PT, R2, UR14, !P3 ;  /* 0x0000000e02007c0c */ /* 0x000fe2000df81270 */
[----:B------:R-:W-:Y:S01]  /*6970*/  IMAD.X R143, R137, 0x1, R133, P2 ;  /* 0x00000001898f7824 */ /* 0x000fe200010e0685 */
[----:B------:R-:W-:Y:S01]  /*6980*/  IADD3 R136, P2, PT, R182, R132, RZ ;  /* 0x00000084b6887210 */ /* 0x000fe20007f5e0ff */
[----:B------:R-:W3:Y:S01]  /*6990*/  LDCU UR14, c[0x0][0x398] ;  /* 0x00007300ff0e77ac */ /* 0x000ee20008000800 */
[----:B------:R-:W-:-:S02]  /*69a0*/  ISETP.LT.AND P3, PT, R3, UR30, !P3 ;  /* 0x0000001e03007c0c */ /* 0x000fc4000df61270 */
[----:B------:R-:W-:Y:S01]  /*69b0*/  F2FP.SATFINITE.E5M2.F32.PACK_AB_MERGE_C R71, R71, R70, RZ ;  /* 0x000000464747723e */ /* 0x000fe200048060ff */
[----:B------:R-:W-:Y:S01]  /*69c0*/  IMAD.X R137, R184, 0x1, R134, P2 ;  /* 0x00000001b8897824 */ /* 0x000fe200010e0686 */
[----:B------:R-:W-:Y:S02]  /*69d0*/  ISETP.GE.AND P2, PT, R183, UR19, PT ;  /* 0x00000013b7007c0c */ /* 0x000fe4000bf46270 */
[----:B------:R-:W-:Y:S02]  /*69e0*/  F2FP.SATFINITE.E5M2.F32.PACK_AB_MERGE_C R183, R69, R68, RZ ;  /* 0x0000004445b7723e */ /* 0x000fe400048060ff */
[----:B------:R-:W-:Y:S02]  /*69f0*/  PRMT R69, R5, 0x9910, RZ ;  /* 0x0000991005457816 */ /* 0x000fe400000000ff */
[----:B------:R-:W-:Y:S01]  /*6a00*/  PRMT R68, R183, 0x9910, RZ ;  /* 0x00009910b7447816 */ /* 0x000fe200000000ff */
[----:B------:R-:W-:Y:S01]  /*6a10*/  @P1 STG.E.U8 desc[UR24][R180.64], R183 ;  /* 0x000000b7b4001986 */ /* 0x000fe2000c101118 */
[----:B-1----:R-:W-:-:S02]  /*6a20*/  ISETP.LT.AND P1, PT, R2, UR28, !P0 ;  /* 0x0000001c02007c0c */ /* 0x002fc4000c721270 */
[----:B------:R-:W-:Y:S01]  /*6a30*/  SHF.R.S32.HI R69, RZ, 0x8, R69 ;  /* 0x00000008ff457819 */ /* 0x000fe20000011445 */
[----:B0-----:R-:W-:Y:S01]  /*6a40*/  IMAD.MOV.U32 R5, RZ, RZ, R68 ;  /* 0x000000ffff057224 */ /* 0x001fe200078e0044 */
[----:B--2---:R-:W-:Y:S01]  /*6a50*/  ISETP.LT.AND P0, PT, R3, UR26, !P0 ;  /* 0x0000001a03007c0c */ /* 0x004fe2000c701270 */
[----:B------:R-:W-:Y:S01]  /*6a60*/  VIADD R68, R0, 0xa ;  /* 0x0000000a00447836 */ /* 0x000fe20000000000 */
[----:B------:R-:W-:Y:S01]  /*6a70*/  PRMT R6, R71, 0x9910, RZ ;  /* 0x0000991047067816 */ /* 0x000fe200000000ff */
[----:B------:R-:W-:Y:S01]  /*6a80*/  @P4 STG.E.U8 desc[UR24][R176.64], R69 ;  /* 0x00000045b0004986 */ /* 0x000fe2000c101118 */
[----:B------:R-:W-:Y:S02]  /*6a90*/  SHF.R.S32.HI R5, RZ, 0x8, R5 ;  /* 0x00000008ff057819 */ /* 0x000fe40000011405 */
[----:B------:R-:W-:Y:S01]  /*6aa0*/  ISETP.GE.AND P4, PT, R4, UR19, PT ;  /* 0x0000001304007c0c */ /* 0x000fe2000bf86270 */
[----:B------:R-:W-:Y:S01]  /*6ab0*/  VIADD R4, R0, 0x7 ;  /* 0x0000000700047836 */ /* 0x000fe20000000000 */
[----:B------:R-:W-:Y:S01]  /*6ac0*/  F2FP.SATFINITE.E5M2.F32.PACK_AB_MERGE_C R9, R9, R8, RZ ;  /* 0x000000080909723e */ /* 0x000fe200048060ff */
[----:B------:R0:W-:Y:S01]  /*6ad0*/  @P3 STG.E.U8 desc[UR24][R174.64], R5 ;  /* 0x00000005ae003986 */ /* 0x0001e2000c101118 */
[----:B------:R-:W-:Y:S01]  /*6ae0*/  F2FP.SATFINITE.E5M2.F32.PACK_AB_MERGE_C R73, R73, R72, RZ ;  /* 0x000000484949723e */ /* 0x000fe200048060ff */
[----:B------:R-:W-:Y:S01]  /*6af0*/  VIADD R8, R182, UR32 ;  /* 0x00000020b6087c36 */ /* 0x000fe20008000000 */
[----:B------:R-:W-:Y:S01]  /*6b00*/  ISETP.GE.AND P3, PT, R4, UR19, PT ;  /* 0x0000001304007c0c */ /* 0x000fe2000bf66270 */
[----:B------:R1:W-:Y:S01]  /*6b10*/  @P1 STG.E.U8 desc[UR24][R172.64], R7 ;  /* 0x00000007ac001986 */ /* 0x0003e2000c101118 */
[----:B---3--:R-:W-:-:S02]  /*6b20*/  ISETP.LT.AND P1, PT, R2, UR22, !P6 ;  /* 0x0000001602007c0c */ /* 0x008fc4000f721270 */
[----:B------:R-:W-:Y:S01]  /*6b30*/  PRMT R4, R7, 0x9910, RZ ;  /* 0x0000991007047816 */ /* 0x000fe200000000ff */
[----:B------:R-:W-:Y:S01]  /*6b40*/  @P0 STG.E.U8 desc[UR24][R170.64], R71 ;  /* 0x00000047aa000986 */ /* 0x000fe2000c101118 */
[C---:B-----5:R-:W-:Y:S02]  /*6b50*/  ISETP.LT.AND P6, PT, R3.reuse, UR20, !P6 ;  /* 0x0000001403007c0c */ /* 0x060fe4000f7c1270 */
[----:B------:R-:W-:Y:S02]  /*6b60*/  ISETP.LT.AND P0, PT, R2, UR16, !P5 ;  /* 0x0000001002007c0c */ /* 0x000fe4000ef01270 */
[----:B------:R-:W-:Y:S01]  /*6b70*/  ISETP.LT.AND P5, PT, R3, UR12, !P5 ;  /* 0x0000000c03007c0c */ /* 0x000fe2000efa1270 */
[----:B------:R-:W2:Y:S01]  /*6b80*/  LDCU UR12, c[0x0][0x398] ;  /* 0x00007300ff0c77ac */ /* 0x000ea20008000800 */
[----:B0-----:R-:W-:Y:S01]  /*6b90*/  SHF.R.S32.HI R5, RZ, 0x8, R4 ;  /* 0x00000008ff057819 */ /* 0x001fe20000011404 */
[----:B-1----:R-:W-:Y:S01]  /*6ba0*/  IMAD.MOV.U32 R7, RZ, RZ, R6 ;  /* 0x000000ffff077224 */ /* 0x002fe200078e0006 */
[----:B------:R-:W-:Y:S01]  /*6bb0*/  SHF.R.S32.HI R70, RZ, 0x1f, R8 ;  /* 0x0000001fff467819 */ /* 0x000fe20000011408 */
[----:B------:R-:W-:Y:S01]  /*6bc0*/  VIADD R4, R0, 0x8 ;  /* 0x0000000800047836 */ /* 0x000fe20000000000 */
[----:B------:R-:W-:Y:S01]  /*6bd0*/  PRMT R69, R9, 0x9910, RZ ;  /* 0x0000991009457816 */ /* 0x000fe200000000ff */
[----:B------:R0:W-:Y:S01]  /*6be0*/  @P1 STG.E.U8 desc[UR24][R168.64], R5 ;  /* 0x00000005a8001986 */ /* 0x0001e2000c101118 */
[----:B------:R-:W-:-:S02]  /*6bf0*/  SHF.R.S32.HI R7, RZ, 0x8, R7 ;  /* 0x00000008ff077819 */ /* 0x000fc40000011407 */
[----:B------:R-:W-:Y:S01]  /*6c00*/  ISETP.GE.AND P1, PT, R4, UR19, PT ;  /* 0x0000001304007c0c */ /* 0x000fe2000bf26270 */
[----:B------:R-:W-:Y:S01]  /*6c10*/  VIADD R4, R0, 0x9 ;  /* 0x0000000900047836 */ /* 0x000fe20000000000 */
[----:B------:R-:W-:Y:S01]  /*6c20*/  SHF.R.S32.HI R69, RZ, 0x8, R69 ;  /* 0x00000008ff457819 */ /* 0x000fe20000011445 */
[----:B------:R-:W-:Y:S01]  /*6c30*/  @P6 STG.E.U8 desc[UR24][R166.64], R7 ;  /* 0x00000007a6006986 */ /* 0x000fe2000c101118 */
[----:B------:R-:W-:Y:S01]  /*6c40*/  ISETP.LT.AND P6, PT, R2, UR8, !P2 ;  /* 0x0000000802007c0c */ /* 0x000fe2000d7c1270 */
[----:B------:R-:W1:Y:S01]  /*6c50*/  LDCU UR8, c[0x0][0x398] ;  /* 0x00007300ff0877ac */ /* 0x000e620008000800 */
[----:B------:R-:W-:Y:S01]  /*6c60*/  ISETP.LT.AND P2, PT, R3, UR4, !P2 ;  /* 0x0000000403007c0c */ /* 0x000fe2000d741270 */
[----:B------:R3:W-:Y:S01]  /*6c70*/  @P0 STG.E.U8 desc[UR24][R162.64], R9 ;  /* 0x00000009a2000986 */ /* 0x0007e2000c101118 */
[----:B------:R-:W-:Y:S01]  /*6c80*/  ISETP.GE.AND P0, PT, R4, UR19, PT ;  /* 0x0000001304007c0c */ /* 0x000fe2000bf06270 */
[----:B------:R-:W5:Y:S01]  /*6c90*/  LDCU UR4, c[0x0][0x398] ;  /* 0x00007300ff0477ac */ /* 0x000f620008000800 */
[----:B------:R-:W-:Y:S01]  /*6ca0*/  F2FP.SATFINITE.E5M2.F32.PACK_AB_MERGE_C R11, R11, R10, RZ ;  /* 0x0000000a0b0b723e */ /* 0x000fe200048060ff */
[----:B------:R-:W-:Y:S01]  /*6cb0*/  @P5 STG.E.U8 desc[UR24][R164.64], R73 ;  /* 0x00000049a4005986 */ /* 0x000fe2000c101118 */
[----:B------:R-:W-:Y:S01]  /*6cc0*/  IADD3 R4, P5, PT, R182, R135, RZ ;  /* 0x00000087b6047210 */ /* 0x000fe20007fbe0ff */
[----:B------:R-:W-:Y:S01]  /*6cd0*/  VIADD R10, R0, 0xb ;  /* 0x0000000b000a7836 */ /* 0x000fe20000000000 */
[----:B------:R-:W-:-:S02]  /*6ce0*/  F2FP.SATFINITE.E5M2.F32.PACK_AB_MERGE_C R75, R75, R74, RZ ;  /* 0x0000004a4b4b723e */ /* 0x000fc400048060ff */
[----:B------:R-:W-:Y:S01]  /*6cf0*/  F2FP.SATFINITE.E5M2.F32.PACK_AB_MERGE_C R13, R13, R12, RZ ;  /* 0x0000000c0d0d723e */ /* 0x000fe200048060ff */
[----:B0-----:R-:W-:Y:S01]  /*6d00*/  IMAD.X R5, R184, 0x1, R133, P5 ;  /* 0x00000001b8057824 */ /* 0x001fe200028e0685 */
[----:B------:R-:W-:Y:S01]  /*6d10*/  IADD3 R6, P5, PT, R8, R132, RZ ;  /* 0x0000008408067210 */ /* 0x000fe20007fbe0ff */
[----:B------:R0:W-:Y:S01]  /*6d20*/  @P6 STG.E.U8 desc[UR24][R160.64], R69 ;  /* 0x00000045a0006986 */ /* 0x0001e2000c101118 */
[----:B---3--:R-:W-:Y:S01]  /*6d30*/  PRMT R9, R73, 0x9910, RZ ;  /* 0x0000991049097816 */ /* 0x008fe200000000ff */
[----:B------:R-:W-:Y:S01]  /*6d40*/  VIADD R12, R0, 0xe ;  /* 0x0000000e000c7836 */ /* 0x000fe20000000000 */
[----:B------:R-:W-:Y:S01]  /*6d50*/  ISETP.GE.AND P6, PT, R68, UR19, PT ;  /* 0x0000001344007c0c */ /* 0x000fe2000bfc6270 */
[----:B------:R-:W-:Y:S01]  /*6d60*/  IMAD.X R7, R70, 0x1, R134, P5 ;  /* 0x0000000146077824 */ /* 0x000fe200028e0686 */
[----:B------:R-:W-:Y:S02]  /*6d70*/  ISETP.LT.AND P5, PT, R2, UR34, !P4 ;  /* 0x0000002202007c0c */ /* 0x000fe4000e7a1270 */
[----:B------:R-:W-:-:S02]  /*6d80*/  SHF.R.S32.HI R9, RZ, 0x8, R9 ;  /* 0x00000008ff097819 */ /* 0x000fc40000011409 */
[----:B------:R-:W-:Y:S01]  /*6d90*/  ISETP.LT.AND P4, PT, R3, UR6, !P4 ;  /* 0x0000000603007c0c */ /* 0x000fe2000e781270 */
[----:B------:R-:W3:Y:S01]  /*6da0*/  LDCU UR6, c[0x0][0x398] ;  /* 0x00007300ff0677ac */ /* 0x000ee20008000800 */
[----:B------:R-:W-:Y:S01]  /*6db0*/  PRMT R68, R11, 0x9910, RZ ;  /* 0x000099100b447816 */ /* 0x000fe200000000ff */
[----:B------:R2:W-:Y:S01]  /*6dc0*/  @P2 STG.E.U8 desc[UR24][R152.64], R9 ;  /* 0x0000000998002986 */ /* 0x0005e2000c101118 */
[----:B-1----:R-:W-:Y:S01]  /*6dd0*/  ISETP.LT.AND P2, PT, R2, UR8, !P3 ;  /* 0x0000000802007c0c */ /* 0x002fe2000df41270 */
[----:B------:R-:W1:Y:S01]  /*6de0*/  LDCU UR8, c[0x0][0x398] ;  /* 0x00007300ff0877ac */ /* 0x000e620008000800 */
[----:B0-----:R-:W-:Y:S02]  /*6df0*/  PRMT R69, R75, 0x9910, RZ ;  /* 0x000099104b457816 */ /* 0x001fe400000000ff */
[----:B-----5:R-:W-:Y:S01]  /*6e00*/  ISETP.LT.AND P3, PT, R3, UR4, !P3 ;  /* 0x0000000403007c0c */ /* 0x020fe2000df61270 */
[----:B------:R0:W-:Y:S01]  /*6e10*/  @P5 STG.E.U8 desc[UR24][R158.64], R11 ;  /* 0x0000000b9e005986 */ /* 0x0001e2000c101118 */
[----:B------:R-:W-:Y:S01]  /*6e20*/  ISETP.GE.AND P5, PT, R10, UR19, PT ;  /* 0x000000130a007c0c */ /* 0x000fe2000bfa6270 */
[----:B------:R-:W-:Y:S01]  /*6e30*/  IMAD.MOV.U32 R10, RZ, RZ, R68 ;  /* 0x000000ffff0a7224 */ /* 0x000fe200078e0044 */
[----:B------:R-:W5:Y:S01]  /*6e40*/  LDCU UR4, c[0x0][0x398] ;  /* 0x00007300ff0477ac */ /* 0x000f620008000800 */
[----:B------:R-:W-:Y:S01]  /*6e50*/  @P4 STG.E.U8 desc[UR24][R156.64], R75 ;  /* 0x0000004b9c004986 */ /* 0x000fe2000c101118 */
[----:B------:R-:W-:Y:S01]  /*6e60*/  ISETP.LT.AND P4, PT, R2, UR11, !P1 ;  /* 0x0000000b02007c0c */ /* 0x000fe2000cf81270 */
[C---:B------:R-:W-:Y:S01]  /*6e70*/  VIADD R68, R0.reuse, 0xc ;  /* 0x0000000c00447836 */ /* 0x040fe20000000000 */
[----:B--2---:R-:W-:Y:S01]  /*6e80*/  SHF.R.S32.HI R9, RZ, 0x8, R10 ;  /* 0x00000008ff097819 */ /* 0x004fe2000001140a */
[----:B------:R-:W-:Y:S01]  /*6e90*/  IMAD.MOV.U32 R10, RZ, RZ, R69 ;  /* 0x000000ffff0a7224 */ /* 0x000fe200078e0045 */
[----:B------:R-:W-:Y:S01]  /*6ea0*/  PRMT R69, R13, 0x9910, RZ ;  /* 0x000099100d457816 */ /* 0x000fe200000000ff */
[----:B------:R-:W2:Y:S01]  /*6eb0*/  LDCU UR11, c[0x0][0x398] ;  /* 0x00007300ff0b77ac */ /* 0x000ea20008000800 */
[----:B---3--:R-:W-:Y:S01]  /*6ec0*/  ISETP.LT.AND P1, PT, R3, UR6, !P1 ;  /* 0x0000000603007c0c */ /* 0x008fe2000cf21270 */
[----:B------:R-:W-:Y:S01]  /*6ed0*/  @P2 STG.E.U8 desc[UR24][R154.64], R9 ;  /* 0x000000099a002986 */ /* 0x000fe2000c101118 */
[----:B0-----:R-:W-:Y:S01]  /*6ee0*/  SHF.R.S32.HI R11, RZ, 0x8, R10 ;  /* 0x00000008ff0b7819 */ /* 0x001fe2000001140a */
[----:B------:R-:W0:Y:S01]  /*6ef0*/  LDCU UR6, c[0x0][0x398] ;  /* 0x00007300ff0677ac */ /* 0x000e220008000800 */
[----:B------:R-:W-:Y:S01]  /*6f00*/  F2FP.SATFINITE.E5M2.F32.PACK_AB_MERGE_C R77, R77, R76, RZ ;  /* 0x0000004c4d4d723e */ /* 0x000fe200048060ff */
[----:B------:R-:W-:Y:S01]  /*6f10*/  VIADD R10, R0, 0xd ;  /* 0x0000000d000a7836 */ /* 0x000fe20000000000 */
[----:B------:R-:W-:Y:S01]  /*6f20*/  SHF.R.S32.HI R69, RZ, 0x8, R69 ;  /* 0x00000008ff457819 */ /* 0x000fe20000011445 */
[----:B------:R-:W-:Y:S01]  /*6f30*/  @P3 STG.E.U8 desc[UR24][R146.64], R11 ;  /* 0x0000000b92003986 */ /* 0x000fe2000c101118 */
[----:B-1----:R-:W-:Y:S01]  /*6f40*/  ISETP.LT.AND P3, PT, R2, UR8, !P0 ;  /* 0x0000000802007c0c */ /* 0x002fe2000c761270 */
[----:B------:R-:W1:Y:S01]  /*6f50*/  LDCU UR8, c[0x0][0x398] ;  /* 0x00007300ff0877ac */ /* 0x000e620008000800 */
[----:B-----5:R-:W-:Y:S01]  /*6f60*/  ISETP.LT.AND P0, PT, R3, UR4, !P0 ;  /* 0x0000000403007c0c */ /* 0x020fe2000c701270 */
[----:B------:R3:W-:Y:S01]  /*6f70*/  @P4 STG.E.U8 desc[UR24][R150.64], R13 ;  /* 0x0000000d96004986 */ /* 0x0007e2000c101118 */
[----:B------:R-:W-:Y:S01]  /*6f80*/  ISETP.GE.AND P2, PT, R68, UR19, PT ;  /* 0x0000001344007c0c */ /* 0x000fe2000bf46270 */
[----:B------:R-:W5:Y:S01]  /*6f90*/  LDCU UR4, c[0x0][0x398] ;  /* 0x00007300ff0477ac */ /* 0x000f620008000800 */
[C---:B------:R-:W-:Y:S01]  /*6fa0*/  VIADD R68, R8.reuse, UR32 ;  /* 0x0000002008447c36 */ /* 0x040fe20008000000 */
[----:B------:R-:W-:Y:S01]  /*6fb0*/  @P1 STG.E.U8 desc[UR24][R148.64], R77 ;  /* 0x0000004d94001986 */ /* 0x000fe2000c101118 */
[----:B------:R-:W-:-:S02]  /*6fc0*/  IADD3 R8, P1, PT, R8, R135, RZ ;  /* 0x0000008708087210 */ /* 0x000fc40007f3e0ff */
[----:B------:R-:W-:Y:S01]  /*6fd0*/  F2FP.SATFINITE.E5M2.F32.PACK_AB_MERGE_C R15, R15, R14, RZ ;  /* 0x0000000e0f0f723e */ /* 0x000fe200048060ff */
[----:B------:R-:W-:Y:S01]  /*6fe0*/  VIADD R14, R0, 0x11 ;  /* 0x00000011000e7836 */ /* 0x000fe20000000000 */
[----:B------:R-:W-:Y:S01]  /*6ff0*/  ISETP.GE.AND P4, PT, R10, UR19, PT ;  /* 0x000000130a007c0c */ /* 0x000fe2000bf86270 */
[----:B------:R2:W-:Y:S01]  /*7000*/  @P3 STG.E.U8 desc[UR24][R144.64], R69 ;  /* 0x0000004590003986 */ /* 0x0005e2000c101118 */
[----:B0-----:R-:W-:Y:S01]  /*7010*/  ISETP.LT.AND P3, PT, R2, UR6, !P6 ;  /* 0x0000000602007c0c */ /* 0x001fe2000f761270 */
[----:B------:R-:W0:Y:S01]  /*7020*/  LDCU UR6, c[0x0][0x398] ;  /* 0x00007300ff0677ac */ /* 0x000e220008000800 */
[----:B---3--:R-:W-:Y:S01]  /*7030*/  PRMT R13, R77, 0x9910, RZ ;  /* 0x000099104d0d7816 */ /* 0x008fe200000000ff */
[----:B------:R-:W-:Y:S01]  /*7040*/  IMAD.X R9, R70, 0x1, R133, P1 ;  /* 0x0000000146097824 */ /* 0x000fe200008e0685 */
[----:B------:R-:W-:Y:S02]  /*7050*/  F2FP.SATFINITE.E5M2.F32.PACK_AB_MERGE_C R79, R79, R78, RZ ;  /* 0x0000004e4f4f723e */ /* 0x000fe400048060ff */
[----:B-1----:R-:W-:Y:S01]  /*7060*/  ISETP.LT.AND P6, PT, R3, UR8, !P6 ;  /* 0x0000000803007c0c */ /* 0x002fe2000f7c1270 */
[----:B------:R-:W1:Y:S01]  /*7070*/  LDCU UR8, c[0x0][0x398] ;  /* 0x00007300ff0877ac */ /* 0x000e620008000800 */
[----:B------:R-:W-:-:S02]  /*7080*/  SHF.R.S32.HI R13, RZ, 0x8, R13 ;  /* 0x00000008ff0d7819 */ /* 0x000fc4000001140d */
[----:B------:R-:W-:Y:S02]  /*7090*/  SHF.R.S32.HI R71, RZ, 0x1f, R68 ;  /* 0x0000001fff477819 */ /* 0x000fe40000011444 */
[----:B------:R-:W-:Y:S01]  /*70a0*/  IADD3 R10, P1, PT, R68, R132, RZ ;  /* 0x00000084440a7210 */ /* 0x000fe20007f3e0ff */
[----:B------:R3:W-:Y:S01]  /*70b0*/  @P0 STG.E.U8 desc[UR24][R140.64], R13 ;  /* 0x0000000d8c000986 */ /* 0x0007e2000c101118 */
[----:B--2---:R-:W-:Y:S02]  /*70c0*/  PRMT R69, R15, 0x9910, RZ ;  /* 0x000099100f457816 */ /* 0x004fe400000000ff */
[----:B------:R-:W-:Y:S01]  /*70d0*/  F2FP.SATFINITE.E5M2.F32.PACK_AB_MERGE_C R17, R17, R16, RZ ;  /* 0x000000101111723e */ /* 0x000fe200048060ff */
[----:B------:R2:W-:Y:S01]  /*70e0*/  @P3 STG.E.U8 desc[UR24][R138.64], R15 ;  /* 0x0000000f8a003986 */ /* 0x0005e2000c101118 */
[----:B------:R-:W-:Y:S01]  /*70f0*/  ISETP.LT.AND P3, PT, R2, UR11, !P5 ;  /* 0x0000000b02007c0c */ /* 0x000fe2000ef61270 */
[----:B------:R-:W-:Y:S01]  /*7100*/  IMAD.X R11, R71, 0x1, R134, P1 ;  /* 0x00000001470b7824 */ /* 0x000fe200008e0686 */
[----:B-----5:R-:W-:Y:S01]  /*7110*/  ISETP.LT.AND P5, PT, R3, UR4, !P5 ;  /* 0x0000000403007c0c */ /* 0x020fe2000efa1270 */
[----:B------:R-:W-:Y:S01]  /*7120*/  @P6 STG.E.U8 desc[UR24][R142.64], R79 ;  /* 0x0000004f8e006986 */ /* 0x000fe2000c101118 */
[----:B------:R-:W-:Y:S01]  /*7130*/  ISETP.GE.AND P1, PT, R12, UR19, PT ;  /* 0x000000130c007c0c */ /* 0x000fe2000bf26270 */
[----:B------:R-:W-:Y:S01]  /*7140*/  VIADD R12, R0, 0xf ;  /* 0x0000000f000c7836 */ /* 0x000fe20000000000 */
[----:B------:R-:W5:Y:S01]  /*7150*/  LDCU UR11, c[0x0][0x398] ;  /* 0x00007300ff0b77ac */ /* 0x000f620008000800 */
[----:B---3--:R-:W-:-:S02]  /*7160*/  PRMT R13, R79, 0x9910, RZ ;  /* 0x000099104f0d7816 */ /* 0x008fc400000000ff */
[----:B0-----:R-:W-:Y:S01]  /*7170*/  ISETP.LT.AND P6, PT, R2, UR6, !P2 ;  /* 0x0000000602007c0c */ /* 0x001fe2000d7c1270 */
[----:B------:R-:W0:Y:S01]  /*7180*/  LDCU UR4, c[0x0][0x39c] ;  /* 0x00007380ff0477ac */ /* 0x000e220008000800 */
[----:B------:R-:W-:Y:S01]  /*7190*/  ISETP.GE.AND P0, PT, R12, UR19, PT ;  /* 0x000000130c007c0c */ /* 0x000fe2000bf06270 */
[----:B--2---:R-:W-:Y:S01]  /*71a0*/  IMAD.MOV.U32 R15, RZ, RZ, R13 ;  /* 0x000000ffff0f7224 */ /* 0x004fe200078e000d */
[----:B------:R-:W-:Y:S01]  /*71b0*/  SHF.R.S32.HI R69, RZ, 0x8, R69 ;  /* 0x00000008ff457819 */ /* 0x000fe20000011445 */
[----:B------:R-:W-:Y:S01]  /*71c0*/  VIADD R12, R0, 0x10 ;  /* 0x00000010000c7836 */ /* 0x000fe20000000000 */
[----:B------:R-:W2:Y:S01]  /*71d0*/  LDCU UR6, c[0x0][0x398] ;  /* 0x00007300ff0677ac */ /* 0x000ea20008000800 */
[----:B------:R-:W-:Y:S02]  /*71e0*/  PRMT R16, R17, 0x9910, RZ ;  /* 0x0000991011107816 */ /* 0x000fe400000000ff */
[----:B------:R-:W-:Y:S01]  /*71f0*/  SHF.R.S32.HI R15, RZ, 0x8, R15 ;  /* 0x00000008ff0f7819 */ /* 0x000fe2000001140f */
[----:B------:R-:W-:Y:S01]  /*7200*/  @P3 STG.E.U8 desc[UR24][R136.64], R69 ;  /* 0x0000004588003986 */ /* 0x000fe2000c101118 */
[----:B------:R-:W-:-:S02]  /*7210*/  ISETP.GE.AND P3, PT, R12, UR19, PT ;  /* 0x000000130c007c0c */ /* 0x000fc4000bf66270 */
[----:B------:R-:W-:Y:S01]  /*7220*/  F2FP.SATFINITE.E5M2.F32.PACK_AB_MERGE_C R81, R81, R80, RZ ;  /* 0x000000505151723e */ /* 0x000fe200048060ff */
[----:B------:R3:W-:Y:S01]  /*7230*/  @P5 STG.E.U8 desc[UR24][R4.64], R15 ;  /* 0x0000000f04005986 */ /* 0x0007e2000c101118 */
[C---:B------:R-:W-:Y:S01]  /*7240*/  IADD3 R12, P5, PT, R68.reuse, R135, RZ ;  /* 0x00000087440c7210 */ /* 0x040fe20007fbe0ff */
[----:B------:R-:W-:Y:S01]  /*7250*/  VIADD R68, R68, UR32 ;  /* 0x0000002044447c36 */ /* 0x000fe20008000000 */
[----:B------:R-:W-:Y:S01]  /*7260*/  F2FP.SATFINITE.E5M2.F32.PACK_AB_MERGE_C R19, R19, R18, RZ ;  /* 0x000000121313723e */ /* 0x000fe200048060ff */
[----:B------:R2:W-:Y:S01]  /*7270*/  @P6 STG.E.U8 desc[UR24][R6.64], R17 ;  /* 0x0000001106006986 */ /* 0x0005e2000c101118 */
[----:B-1----:R-:W-:Y:S01]  /*7280*/  ISETP.LT.AND P6, PT, R3, UR8, !P2 ;  /* 0x0000000803007c0c */ /* 0x002fe2000d7c1270 */
[----:B------:R-:W1:Y:S01]  /*7290*/  LDCU UR8, c[0x0][0x398] ;  /* 0x00007300ff0877ac */ /* 0x000e620008000800 */
[----:B------:R-:W-:Y:S01]  /*72a0*/  IMAD.X R13, R71, 0x1, R133, P5 ;  /* 0x00000001470d7824 */ /* 0x000fe200028e0685 */
[----:B-----5:R-:W-:Y:S02]  /*72b0*/  ISETP.LT.AND P5, PT, R2, UR11, !P4 ;  /* 0x0000000b02007c0c */ /* 0x020fe4000e7a1270 */
[----:B0-----:R-:W-:Y:S01]  /*72c0*/  ISETP.GE.AND P2, PT, R14, UR4, PT ;  /* 0x000000040e007c0c */ /* 0x001fe2000bf46270 */
[----:B------:R-:W0:Y:S01]  /*72d0*/  LDCU UR4, c[0x0][0x39c] ;  /* 0x00007380ff0477ac */ /* 0x000e220008000800 */
[----:B------:R-:W-:Y:S01]  /*72e0*/  ISETP.LT.AND P4, PT, R3, UR12, !P4 ;  /* 0x0000000c03007c0c */ /* 0x000fe2000e781270 */
[----:B---3--:R-:W-:Y:S01]  /*72f0*/  IMAD.MOV.U32 R4, RZ, RZ, R16 ;  /* 0x000000ffff047224 */ /* 0x008fe200078e0010 */
[----:B------:R-:W-:Y:S01]  /*7300*/  PRMT R15, R81, 0x9910, RZ ;  /* 0x00009910510f7816 */ /* 0x000fe200000000ff */
[----:B------:R-:W3:Y:S01]  /*7310*/  LDCU UR11, c[0x0][0x398] ;  /* 0x00007300ff0b77ac */ /* 0x000ee20008000800 */
[----:B------:R-:W-:-:S02]  /*7320*/  SHF.R.S32.HI R14, RZ, 0x1f, R68 ;  /* 0x0000001fff0e7819 */ /* 0x000fc40000011444 */
[----:B--2---:R-:W-:Y:S01]  /*7330*/  SHF.R.S32.HI R7, RZ, 0x8, R4 ;  /* 0x00000008ff077819 */ /* 0x004fe20000011404 */
[----:B------:R2:W-:Y:S01]  /*7340*/  @P6 STG.E.U8 desc[UR24][R8.64], R81 ;  /* 0x0000005108006986 */ /* 0x0005e2000c101118 */
[----:B------:R-:W-:Y:S01]  /*7350*/  SHF.R.S32.HI R15, RZ, 0x8, R15 ;  /* 0x00000008ff0f7819 */ /* 0x000fe2000001140f */
[----:B------:R-:W5:Y:S01]  /*7360*/  LDCU UR12, c[0x0][0x398] ;  /* 0x00007300ff0c77ac */ /* 0x000f620008000800 */
[----:B------:R-:W-:Y:S01]  /*7370*/  IADD3 R4, P6, PT, R68, R132, RZ ;  /* 0x0000008444047210 */ /* 0x000fe20007fde0ff */
[----:B------:R0:W-:Y:S01]  /*7380*/  @P5 STG.E.U8 desc[UR24][R10.64], R7 ;  /* 0x000000070a005986 */ /* 0x0001e2000c101118 */
[----:B------:R-:W-:Y:S01]  /*7390*/  ISETP.LT.AND P5, PT, R2, UR6, !P1 ;  /* 0x0000000602007c0c */ /* 0x000fe2000cfa1270 */
[----:B------:R-:W4:Y:S01]  /*73a0*/  LDCU UR6, c[0x0][0x39c] ;  /* 0x00007380ff0677ac */ /* 0x000f220008000800 */
[----:B------:R-:W-:Y:S01]  /*73b0*/  F2FP.SATFINITE.E5M2.F32.PACK_AB_MERGE_C R83, R83, R82, RZ ;  /* 0x000000525353723e */ /* 0x000fe200048060ff */
[----:B------:R3:W-:Y:S01]  /*73c0*/  @P4 STG.E.U8 desc[UR24][R12.64], R15 ;  /* 0x0000000f0c004986 */ /* 0x0007e2000c101118 */
[----:B-1----:R-:W-:Y:S01]  /*73d0*/  ISETP.LT.AND P4, PT, R3, UR8, !P1 ;  /* 0x0000000803007c0c */ /* 0x002fe2000cf81270 */
[----:B------:R-:W-:Y:S01]  /*73e0*/  IMAD.X R5, R14, 0x1, R134, P6 ;  /* 0x000000010e057824 */ /* 0x000fe200030e0686 */
[----:B------:R-:W-:Y:S01]  /*73f0*/  IADD3 R6, P6, PT, R68, R135, RZ ;  /* 0x0000008744067210 */ /* 0x000fe20007fde0ff */
[----:B--2---:R-:W-:Y:S01]  /*7400*/  VIADD R8, R0, 0x12 ;  /* 0x0000001200087836 */ /* 0x004fe20000000000 */
[----:B------:R-:W1:Y:S01]  /*7410*/  LDCU UR8, c[0x0][0x398] ;  /* 0x00007300ff0877ac */ /* 0x000e620008000800 */
[----:B------:R-:W-:Y:S01]  /*7420*/  VIADD R68, R68, UR32 ;  /* 0x0000002044447c36 */ /* 0x000fe20008000000 */
[----:B------:R-:W-:Y:S01]  /*7430*/  F2FP.SATFINITE.E5M2.F32.PACK_AB_MERGE_C R21, R21, R20, RZ ;  /* 0x000000141515723e */ /* 0x000fe200048060ff */
[----:B0-----:R-:W-:Y:S01]  /*7440*/  IMAD.X R7, R14, 0x1, R133, P6 ;  /* 0x000000010e077824 */ /* 0x001fe200030e0685 */
[----:B------:R-:W-:Y:S01]  /*7450*/  ISETP.GE.AND P1, PT, R8, UR4, PT ;  /* 0x0000000408007c0c */ /* 0x000fe2000bf26270 */
[----:B------:R-:W0:Y:S01]  /*7460*/  LDCU UR4, c[0x0][0x39c] ;  /* 0x00007380ff0477ac */ /* 0x000e220008000800 */
[----:B------:R2:W-:Y:S01]  /*7470*/  @P5 STG.E.U8 desc[UR24][R4.64], R19 ;  /* 0x0000001304005986 */ /* 0x0005e2000c101118 */
[----:B---3--:R-:W-:Y:S01]  /*7480*/  ISETP.LT.AND P5, PT, R2, UR11, !P0 ;  /* 0x0000000b02007c0c */ /* 0x008fe2000c7a1270 */
[----:B------:R-:W-:Y:S01]  /*7490*/  VIADD R12, R0, 0x13 ;  /* 0x00000013000c7836 */ /* 0x000fe20000000000 */
[----:B------:R-:W-:Y:S01]  /*74a0*/  SHF.R.S32.HI R10, RZ, 0x1f, R68 ;  /* 0x0000001fff0a7819 */ /* 0x000fe20000011444 */
[----:B------:R3:W-:Y:S01]  /*74b0*/  @P4 STG.E.U8 desc[UR24][R6.64], R83 ;  /* 0x0000005306004986 */ /* 0x0007e2000c101118 */
[----:B-----5:R-:W-:Y:S01]  /*74c0*/  ISETP.LT.AND P4, PT, R3, UR12, !P0 ;  /* 0x0000000c03007c0c */ /* 0x020fe2000c781270 */
[----:B------:R-:W5:Y:S01]  /*74d0*/  LDCU UR11, c[0x0][0x398] ;  /* 0x00007300ff0b77ac */ /* 0x000f620008000800 */
[----:B------:R-:W-:-:S02]  /*74e0*/  IADD3 R8, P0, PT, R68, R132, RZ ;  /* 0x0000008444087210 */ /* 0x000fc40007f1e0ff */
[----:B------:R-:W-:Y:S01]  /*74f0*/  PRMT R11, R19, 0x9910, RZ ;  /* 0x00009910130b7816 */ /* 0x000fe200000000ff */
[----:B------:R-:W5:Y:S01]  /*7500*/  LDCU UR12, c[0x0][0x398] ;  /* 0x00007300ff0c77ac */ /* 0x000f620008000800 */
[----:B------:R-:W-:Y:S01]  /*7510*/  PRMT R13, R83, 0x9910, RZ ;  /* 0x00009910530d7816 */ /* 0x000fe200000000ff */
[----:B------:R-:W-:Y:S01]  /*7520*/  IMAD.X R9, R10, 0x1, R134, P0 ;  /* 0x000000010a097824 */ /* 0x000fe200000e0686 */
[C---:B--2---:R-:W-:Y:S01]  /*7530*/  IADD3 R4, P6, PT, R68.reuse, R135, RZ ;  /* 0x0000008744047210 */ /* 0x044fe20007fde0ff */
[----:B------:R-:W-:Y:S01]  /*7540*/  VIADD R68, R68, UR32 ;  /* 0x0000002044447c36 */ /* 0x000fe20008000000 */
[----:B------:R-:W-:Y:S01]  /*7550*/  SHF.R.S32.HI R11, RZ, 0x8, R11 ;  /* 0x00000008ff0b7819 */ /* 0x000fe2000001140b */
[----:B---3--:R-:W-:Y:S01]  /*7560*/  VIADD R7, R0, 0x14 ;  /* 0x0000001400077836 */ /* 0x008fe20000000000 */
[----:B------:R-:W-:Y:S01]  /*7570*/  SHF.R.S32.HI R13, RZ, 0x8, R13 ;  /* 0x00000008ff0d7819 */ /* 0x000fe2000001140d */
[----:B------:R-:W-:Y:S01]  /*7580*/  IMAD.X R5, R10, 0x1, R133, P6 ;  /* 0x000000010a057824 */ /* 0x000fe200030e0685 */
[----:B0-----:R-:W-:Y:S01]  /*7590*/  ISETP.GE.AND P0, PT, R12, UR4, PT ;  /* 0x000000040c007c0c */ /* 0x001fe2000bf06270 */
[----:B------:R-:W0:Y:S01]  /*75a0*/  LDCU UR4, c[0x0][0x39c] ;  /* 0x00007380ff0477ac */ /* 0x000e220008000800 */
[----:B------:R2:W-:Y:S01]  /*75b0*/  @P5 STG.E.U8 desc[UR24][R8.64], R11 ;  /* 0x0000000b08005986 */ /* 0x0005e2000c101118 */
[----:B----4-:R-:W-:Y:S01]  /*75c0*/  ISETP.GE.AND P5, PT, R7, UR6, PT ;  /* 0x0000000607007c0c */ /* 0x010fe2000bfa6270 */
[----:B------:R-:W-:Y:S01]  /*75d0*/  VIADD R12, R0, 0x16 ;  /* 0x00000016000c7836 */ /* 0x000fe20000000000 */
[----:B------:R-:W-:Y:S01]  /*75e0*/  SHF.R.S32.HI R10, RZ, 0x1f, R68 ;  /* 0x0000001fff0a7819 */ /* 0x000fe20000011444 */
[----:B------:R3:W-:Y:S01]  /*75f0*/  @P4 STG.E.U8 desc[UR24][R4.64], R13 ;  /* 0x0000000d04004986 */ /* 0x0007e2000c101118 */
[----:B-1----:R-:W-:Y:S01]  /*7600*/  ISETP.LT.AND P4, PT, R2, UR8, !P3 ;  /* 0x0000000802007c0c */ /* 0x002fe2000df81270 */
[----:B------:R-:W1:Y:S01]  /*7610*/  LDCU UR6, c[0x0][0x398] ;  /* 0x00007300ff0677ac */ /* 0x000e620008000800 */
[----:B------:R-:W-:-:S02]  /*7620*/  IADD3 R6, P6, PT, R68, R132, RZ ;  /* 0x0000008444067210 */ /* 0x000fc40007fde0ff */
[----:B------:R-:W-:Y:S01]  /*7630*/  ISETP.LT.AND P3, PT, R3, UR14, !P3 ;  /* 0x0000000e03007c0c */ /* 0x000fe2000df61270 */
[----:B------:R-:W4:Y:S01]  /*7640*/  LDCU UR8, c[0x0][0x398] ;  /* 0x00007300ff0877ac */ /* 0x000f220008000800 */
[----:B------:R-:W-:Y:S01]  /*7650*/  F2FP.SATFINITE.E5M2.F32.PACK_AB_MERGE_C R85, R85, R84, RZ ;  /* 0x000000545555723e */ /* 0x000fe200048060ff */
[----:B------:R-:W-:Y:S01]  /*7660*/  IMAD.X R7, R10, 0x1, R134, P6 ;  /* 0x000000010a077824 */ /* 0x000fe200030e0686 */
[----:B--2---:R-:W-:Y:S01]  /*7670*/  PRMT R11, R21, 0x9910, RZ ;  /* 0x00009910150b7816 */ /* 0x004fe200000000ff */
[----:B------:R-:W-:Y:S01]  /*7680*/  VIADD R8, R0, 0x15 ;  /* 0x0000001500087836 */ /* 0x000fe20000000000 */
[----:B------:R-:W2:Y:S01]  /*7690*/  LDCU UR14, c[0x0][0x398] ;  /* 0x00007300ff0e77ac */ /* 0x000ea20008000800 */
[C---:B---3--:R-:W-:Y:S01]  /*76a0*/  IADD3 R4, P6, PT, R68.reuse, R135, RZ ;  /* 0x0000008744047210 */ /* 0x048fe20007fde0ff */
[----:B------:R-:W-:Y:S01]  /*76b0*/  VIADD R68, R68, UR32 ;  /* 0x0000002044447c36 */ /* 0x000fe20008000000 */
[----:B------:R-:W-:Y:S01]  /*76c0*/  @P4 STG.E.U8 desc[UR24][R6.64], R21 ;  /* 0x0000001506004986 */ /* 0x000fe2000c101118 */
[----:B0-----:R-:W-:Y:S01]  /*76d0*/  ISETP.GE.AND P4, PT, R8, UR4, PT ;  /* 0x0000000408007c0c */ /* 0x001fe2000bf86270 */
[----:B------:R-:W0:Y:S01]  /*76e0*/  LDCU UR4, c[0x0][0x39c] ;  /* 0x00007380ff0477ac */ /* 0x000e220008000800 */
[----:B------:R-:W-:Y:S01]  /*76f0*/  IMAD.X R5, R10, 0x1, R133, P6 ;  /* 0x000000010a057824 */ /* 0x000fe200030e0685 */
[----:B------:R-:W-:-:S02]  /*7700*/  SHF.R.S32.HI R10, RZ, 0x1f, R68 ;  /* 0x0000001fff0a7819 */ /* 0x000fc40000011444 */
[----:B------:R-:W-:Y:S02]  /*7710*/  IADD3 R8, P6, PT, R68, R132, RZ ;  /* 0x0000008444087210 */ /* 0x000fe40007fde0ff */
[----:B------:R3:W-:Y:S01]  /*7720*/  @P3 STG.E.U8 desc[UR24][R4.64], R85 ;  /* 0x0000005504003986 */ /* 0x0007e2000c101118 */
[----:B-----5:R-:W-:Y:S01]  /*7730*/  ISETP.LT.AND P3, PT, R2, UR11, !P2 ;  /* 0x0000000b02007c0c */ /* 0x020fe2000d761270 */
[----:B------:R-:W5:Y:S01]  /*7740*/  LDCU UR11, c[0x0][0x398] ;  /* 0x00007300ff0b77ac */ /* 0x000f620008000800 */
[----:B-1----:R-:W-:Y:S01]  /*7750*/  ISETP.LT.AND P2, PT, R3, UR6, !P2 ;  /* 0x0000000603007c0c */ /* 0x002fe2000d741270 */
[----:B------:R-:W-:Y:S01]  /*7760*/  IMAD.X R9, R10, 0x1, R134, P6 ;  /* 0x000000010a097824 */ /* 0x000fe200030e0686 */
[----:B------:R-:W-:Y:S01]  /*7770*/  PRMT R13, R85, 0x9910, RZ ;  /* 0x00009910550d7816 */ /* 0x000fe200000000ff */
[----:B------:R-:W1:Y:S01]  /*7780*/  LDCU UR6, c[0x0][0x39c] ;  /* 0x00007380ff0677ac */ /* 0x000e620008000800 */
[----:B------:R-:W-:Y:S02]  /*7790*/  SHF.R.S32.HI R11, RZ, 0x8, R11 ;  /* 0x00000008ff0b7819 */ /* 0x000fe4000001140b */
[----:B------:R-:W-:-:S02]  /*77a0*/  SHF.R.S32.HI R13, RZ, 0x8, R13 ;  /* 0x00000008ff0d7819 */ /* 0x000fc4000001140d */
[----:B------:R-:W-:Y:S02]  /*77b0*/  F2FP.SATFINITE.E5M2.F32.PACK_AB_MERGE_C R23, R23, R22, RZ ;  /* 0x000000161717723e */ /* 0x000fe400048060ff */
[C---:B---3--:R-:W-:Y:S01]  /*77c0*/  IADD3 R4, P6, PT, R68.reuse, R135, RZ ;  /* 0x0000008744047210 */ /* 0x048fe20007fde0ff */
[----:B------:R-:W-:Y:S01]  /*77d0*/  VIADD R68, R68, UR32 ;  /* 0x0000002044447c36 */ /* 0x000fe20008000000 */
[----:B------:R3:W-:Y:S01]  /*77e0*/  @P3 STG.E.U8 desc[UR24][R8.64], R11 ;  /* 0x0000000b08003986 */ /* 0x0007e2000c101118 */
[----:B----4-:R-:W-:Y:S01]  /*77f0*/  ISETP.LT.AND P3, PT, R2, UR8, !P1 ;  /* 0x0000000802007c0c */ /* 0x010fe2000cf61270 */
[----:B------:R-:W4:Y:S01]  /*7800*/  LDCU UR8, c[0x0][0x398] ;  /* 0x00007300ff0877ac */ /* 0x000f220008000800 */
[----:B------:R-:W-:Y:S01]  /*7810*/  IMAD.X R5, R10, 0x1, R133, P6 ;  /* 0x000000010a057824 */ /* 0x000fe200030e0685 */
[----:B------:R-:W-:Y:S02]  /*7820*/  SHF.R.S32.HI R10, RZ, 0x1f, R68 ;  /* 0x0000001fff0a7819 */ /* 0x000fe40000011444 */
[----:B------:R-:W-:-:S02]  /*7830*/  F2FP.SATFINITE.E5M2.F32.PACK_AB_MERGE_C R87, R87, R86, RZ ;  /* 0x000000565757723e */ /* 0x000fc400048060ff */
[----:B------:R1:W-:Y:S01]  /*7840*/  @P2 STG.E.U8 desc[UR24][R4.64], R13 ;  /* 0x0000000d04002986 */ /* 0x0003e2000c101118 */
[----:B------:R-:W-:Y:S01]  /*7850*/  ISETP.LT.AND P2, PT, R3, UR12, !P1 ;  /* 0x0000000c03007c0c */ /* 0x000fe2000cf41270 */
[----:B------:R-:W4:Y:S01]  /*7860*/  LDCU UR12, c[0x0][0x398] ;  /* 0x00007300ff0c77ac */ /* 0x000f220008000800 */
[CC--:B------:R-:W-:Y:S02]  /*7870*/  IADD3 R6, P1, PT, R68.reuse, R132.reuse, RZ ;  /* 0x0000008444067210 */ /* 0x0c0fe40007f3e0ff */
[C---:B---3--:R-:W-:Y:S01]  /*7880*/  IADD3 R8, P6, PT, R68.reuse, R135, RZ ;  /* 0x0000008744087210 */ /* 0x048fe20007fde0ff */
[----:B------:R-:W-:Y:S01]  /*7890*/  VIADD R68, R68, UR32 ;  /* 0x0000002044447c36 */ /* 0x000fe20008000000 */
[----:B------:R-:W-:Y:S01]  /*78a0*/  PRMT R11, R23, 0x9910, RZ ;  /* 0x00009910170b7816 */ /* 0x000fe200000000ff */
[----:B------:R-:W-:Y:S01]  /*78b0*/  IMAD.X R7, R10, 0x1, R134, P1 ;  /* 0x000000010a077824 */ /* 0x000fe200008e0686 */
[----:B0-----:R-:W-:Y:S01]  /*78c0*/  ISETP.GE.AND P1, PT, R12, UR4, PT ;  /* 0x000000040c007c0c */ /* 0x001fe2000bf26270 */
[----:B------:R-:W0:Y:S01]  /*78d0*/  LDCU UR4, c[0x0][0x39c] ;  /* 0x00007380ff0477ac */ /* 0x000e220008000800 */
[----:B------:R-:W-:Y:S01]  /*78e0*/  IMAD.X R9, R10, 0x1, R133, P6 ;  /* 0x000000010a097824 */ /* 0x000fe200030e0685 */
[----:B------:R-:W-:Y:S01]  /*78f0*/  SHF.R.S32.HI R10, RZ, 0x1f, R68 ;  /* 0x0000001fff0a7819 */ /* 0x000fe20000011444 */
[----:B------:R3:W-:Y:S01]  /*7900*/  @P3 STG.E.U8 desc[UR24][R6.64], R23 ;  /* 0x0000001706003986 */ /* 0x0007e2000c101118 */
[----:B-----5:R-:W-:Y:S01]  /*7910*/  ISETP.LT.AND P3, PT, R2, UR11, !P0 ;  /* 0x0000000b02007c0c */ /* 0x020fe2000c761270 */
[----:B------:R-:W-:Y:S01]  /*7920*/  VIADD R12, R0, 0x17 ;  /* 0x00000017000c7836 */ /* 0x000fe20000000000 */
[----:B-1----:R-:W-:Y:S01]  /*7930*/  PRMT R13, R87, 0x9910, RZ ;  /* 0x00009910570d7816 */ /* 0x002fe200000000ff */
[----:B------:R1:W-:Y:S01]  /*7940*/  @P2 STG.E.U8 desc[UR24][R8.64], R87 ;  /* 0x0000005708002986 */ /* 0x0003e2000c101118 */
[----:B--2---:R-:W-:Y:S01]  /*7950*/  ISETP.LT.AND P2, PT, R3, UR14, !P0 ;  /* 0x0000000e03007c0c */ /* 0x004fe2000c741270 */
[----:B------:R-:W2:Y:S01]  /*7960*/  LDCU UR11, c[0x0][0x398] ;  /* 0x00007300ff0b77ac */ /* 0x000ea20008000800 */
[----:B------:R-:W-:-:S02]  /*7970*/  IADD3 R4, P0, PT, R68, R132, RZ ;  /* 0x0000008444047210 */ /* 0x000fc40007f1e0ff */
[----:B------:R-:W-:Y:S01]  /*7980*/  SHF.R.S32.HI R11, RZ, 0x8, R11 ;  /* 0x00000008ff0b7819 */ /* 0x000fe2000001140b */
[----:B------:R-:W5:Y:S01]  /*7990*/  LDCU UR14, c[0x0][0x398] ;  /* 0x00007300ff0e77ac */ /* 0x000f620008000800 */
[----:B------:R-:W-:Y:S01]  /*79a0*/  SHF.R.S32.HI R13, RZ, 0x8, R13 ;  /* 0x00000008ff0d7819 */ /* 0x000fe2000001140d */
[----:B------:R-:W-:Y:S01]  /*79b0*/  IMAD.X R5, R10, 0x1, R134, P0 ;  /* 0x000000010a057824 */ /* 0x000fe200000e0686 */
[C---:B---3--:R-:W-:Y:S01]  /*79c0*/  IADD3 R6, P6, PT, R68.reuse, R135, RZ ;  /* 0x0000008744067210 */ /* 0x048fe20007fde0ff */
[----:B------:R-:W-:Y:S01]  /*79d0*/  VIADD R68, R68, UR32 ;  /* 0x0000002044447c36 */ /* 0x000fe20008000000 */
[----:B0-----:R-:W-:Y:S01]  /*79e0*/  ISETP.GE.AND P0, PT, R12, UR4, PT ;  /* 0x000000040c007c0c */ /* 0x001fe2000bf06270 */
[----:B-1----:R-:W-:Y:S01]  /*79f0*/  VIADD R9, R0, 0x18 ;  /* 0x0000001800097836 */ /* 0x002fe20000000000 */
[----:B------:R-:W0:Y:S01]  /*7a00*/  LDCU UR4, c[0x0][0x39c] ;  /* 0x00007380ff0477ac */ /* 0x000e220008000800 */
[----:B------:R-:W-:Y:S01]  /*7a10*/  IMAD.X R7, R10, 0x1, R133, P6 ;  /* 0x000000010a077824 */ /* 0x000fe200030e0685 */
[----:B------:R1:W-:Y:S01]  /*7a20*/  @P3 STG.E.U8 desc[UR24][R4.64], R11 ;  /* 0x0000000b04003986 */ /* 0x0003e2000c101118 */
[----:B------:R-:W-:Y:S01]  /*7a30*/  SHF.R.S32.HI R10, RZ, 0x1f, R68 ;  /* 0x0000001fff0a7819 */ /* 0x000fe20000011444 */
[----:B------:R-:W-:Y:S01]  /*7a40*/  VIADD R12, R0, 0x1a ;  /* 0x0000001a000c7836 */ /* 0x000fe20000000000 */
[----:B------:R-:W-:Y:S01]  /*7a50*/  ISETP.GE.AND P3, PT, R9, UR6, PT ;  /* 0x0000000609007c0c */ /* 0x000fe2000bf66270 */
[----:B------:R3:W-:Y:S01]  /*7a60*/  @P2 STG.E.U8 desc[UR24][R6.64], R13 ;  /* 0x0000000d06002986 */ /* 0x0007e2000c101118 */
[----:B----4-:R-:W-:Y:S01]  /*7a70*/  ISETP.LT.AND P2, PT, R2, UR8, !P5 ;  /* 0x0000000802007c0c */ /* 0x010fe2000ef41270 */
[----:B------:R-:W4:Y:S01]  /*7a80*/  LDCU UR6, c[0x0][0x398] ;  /* 0x00007300ff0677ac */ /* 0x000f220008000800 */
[----:B------:R-:W-:-:S02]  /*7a90*/  IADD3 R8, P6, PT, R68, R132, RZ ;  /* 0x0000008444087210 */ /* 0x000fc40007fde0ff */
[----:B------:R-:W-:Y:S01]  /*7aa0*/  ISETP.LT.AND P5, PT, R3, UR12, !P5 ;  /* 0x0000000c03007c0c */ /* 0x000fe2000efa1270 */
[----:B------:R-:W4:Y:S01]  /*7ab0*/  LDCU UR8, c[0x0][0x398] ;  /* 0x00007300ff0877ac */ /* 0x000f220008000800 */
[----:B------:R-:W-:Y:S01]  /*7ac0*/  F2FP.SATFINITE.E5M2.F32.PACK_AB_MERGE_C R25, R25, R24, RZ ;  /* 0x000000181919723e */ /* 0x000fe200048060ff */
[----:B------:R-:W-:Y:S01]  /*7ad0*/  IMAD.X R9, R10, 0x1, R134, P6 ;  /* 0x000000010a097824 */ /* 0x000fe200030e0686 */
[C---:B-1----:R-:W-:Y:S01]  /*7ae0*/  IADD3 R4, P6, PT, R68.reuse, R135, RZ ;  /* 0x0000008744047210 */ /* 0x042fe20007fde0ff */
[----:B------:R-:W-:Y:S01]  /*7af0*/  VIADD R68, R68, UR32 ;  /* 0x0000002044447c36 */ /* 0x000fe20008000000 */
[----:B------:R-:W-:Y:S01]  /*7b00*/  F2FP.SATFINITE.E5M2.F32.PACK_AB_MERGE_C R89, R89, R88, RZ ;  /* 0x000000585959723e */ /* 0x000fe200048060ff */
[----:B---3--:R-:W-:Y:S01]  /*7b10*/  VIADD R6, R0, 0x19 ;  /* 0x0000001900067836 */ /* 0x008fe20000000000 */
[----:B------:R-:W1:Y:S01]  /*7b20*/  LDCU UR12, c[0x0][0x398] ;  /* 0x00007300ff0c77ac */ /* 0x000e620008000800 */
[----:B------:R-:W-:Y:S01]  /*7b30*/  IMAD.X R5, R10, 0x1, R133, P6 ;  /* 0x000000010a057824 */ /* 0x000fe200030e0685 */
[----:B------:R-:W-:Y:S01]  /*7b40*/  @P2 STG.E.U8 desc[UR24][R8.64], R25 ;  /* 0x0000001908002986 */ /* 0x000fe2000c101118 */
[----:B------:R-:W-:-:S02]  /*7b50*/  SHF.R.S32.HI R10, RZ, 0x1f, R68 ;  /* 0x0000001fff0a7819 */ /* 0x000fc40000011444 */
[----:B0-----:R-:W-:Y:S01]  /*7b60*/  ISETP.GE.AND P2, PT, R6, UR4, PT ;  /* 0x0000000406007c0c */ /* 0x001fe2000bf46270 */
[----:B------:R0:W-:Y:S01]  /*7b70*/  @P5 STG.E.U8 desc[UR24][R4.64], R89 ;  /* 0x0000005904005986 */ /* 0x0001e2000c101118 */
[----:B------:R-:W-:Y:S01]  /*7b80*/  IADD3 R6, P6, PT, R68, R132, RZ ;  /* 0x0000008444067210 */ /* 0x000fe20007fde0ff */
[----:B------:R-:W3:Y:S01]  /*7b90*/  LDCU UR4, c[0x0][0x39c] ;  /* 0x00007380ff0477ac */ /* 0x000ee20008000800 */
[----:B--2---:R-:W-:Y:S02]  /*7ba0*/  ISETP.LT.AND P5, PT, R2, UR11, !P4 ;  /* 0x0000000b02007c0c */ /* 0x004fe4000e7a1270 */
[----:B----4-:R-:W-:Y:S01]  /*7bb0*/  ISETP.LT.AND P4, PT, R3, UR6, !P4 ;  /* 0x0000000603007c0c */ /* 0x010fe2000e781270 */
[----:B------:R-:W-:Y:S01]  /*7bc0*/  IMAD.X R7, R10, 0x1, R134, P6 ;  /* 0x000000010a077824 */ /* 0x000fe200030e0686 */
[----:B------:R-:W-:Y:S01]  /*7bd0*/  PRMT R11, R25, 0x9910, RZ ;  /* 0x00009910190b7816 */ /* 0x000fe200000000ff */
[----:B------:R-:W2:Y:S01]  /*7be0*/  LDCU UR11, c[0x0][0x398] ;  /* 0x00007300ff0b77ac */ /* 0x000ea20008000800 */
[----:B------:R-:W-:-:S02]  /*7bf0*/  PRMT R13, R89, 0x9910, RZ ;  /* 0x00009910590d7816 */ /* 0x000fc400000000ff */
[----:B------:R-:W-:Y:S01]  /*7c00*/  SHF.R.S32.HI R11, RZ, 0x8, R11 ;  /* 0x00000008ff0b7819 */ /* 0x000fe2000001140b */
[----:B------:R-:W4:Y:S01]  /*7c10*/  LDCU UR6, c[0x0][0x39c] ;  /* 0x00007380ff0677ac */ /* 0x000f220008000800 */
[C---:B0-----:R-:W-:Y:S01]  /*7c20*/  IADD3 R4, P6, PT, R68.reuse, R135, RZ ;  /* 0x0000008744047210 */ /* 0x041fe20007fde0ff */
[----:B------:R-:W-:Y:S01]  /*7c30*/  VIADD R68, R68, UR32 ;  /* 0x0000002044447c36 */ /* 0x000fe20008000000 */
[----:B------:R-:W-:Y:S01]  /*7c40*/  SHF.R.S32.HI R13, RZ, 0x8, R13 ;  /* 0x00000008ff0d7819 */ /* 0x000fe2000001140d */
[----:B------:R0:W-:Y:S01]  /*7c50*/  @P5 STG.E.U8 desc[UR24][R6.64], R11 ;  /* 0x0000000b06005986 */ /* 0x0001e2000c101118 */
[----:B------:R-:W-:Y:S01]  /*7c60*/  ISETP.LT.AND P5, PT, R2, UR8, !P1 ;  /* 0x0000000802007c0c */ /* 0x000fe2000cfa1270 */
[----:B------:R-:W-:Y:S01]  /*7c70*/  IMAD.X R5, R10, 0x1, R133, P6 ;  /* 0x000000010a057824 */ /* 0x000fe200030e0685 */
[----:B------:R-:W-:Y:S01]  /*7c80*/  SHF.R.S32.HI R10, RZ, 0x1f, R68 ;  /* 0x0000001fff0a7819 */ /* 0x000fe20000011444 */
[----:B------:R-:W4:Y:S01]  /*7c90*/  LDCU UR8, c[0x0][0x398] ;  /* 0x00007300ff0877ac */ /* 0x000f220008000800 */
[----:B------:R-:W-:-:S02]  /*7ca0*/  F2FP.SATFINITE.E5M2.F32.PACK_AB_MERGE_C R27, R27, R26, RZ ;  /* 0x0000001a1b1b723e */ /* 0x000fc400048060ff */
[----:B------:R2:W-:Y:S01]  /*7cb0*/  @P4 STG.E.U8 desc[UR24][R4.64], R13 ;  /* 0x0000000d04004986 */ /* 0x0005e2000c101118 */
[----:B-1----:R-:W-:Y:S01]  /*7cc0*/  ISETP.LT.AND P4, PT, R3, UR12, !P1 ;  /* 0x0000000c03007c0c */ /* 0x002fe2000cf81270 */
[----:B------:R-:W1:Y:S01]  /*7cd0*/  LDCU UR12, c[0x0][0x398] ;  /* 0x00007300ff0c77ac */ /* 0x000e620008000800 */
[C---:B------:R-:W-:Y:S02]  /*7ce0*/  IADD3 R8, P1, PT, R68.reuse, R132, RZ ;  /* 0x0000008444087210 */ /* 0x040fe40007f3e0ff */
[C---:B0-----:R-:W-:Y:S01]  /*7cf0*/  IADD3 R6, P6, PT, R68.reuse, R135, RZ ;  /* 0x0000008744067210 */ /* 0x041fe20007fde0ff */
[----:B------:R-:W-:Y:S01]  /*7d00*/  VIADD R68, R68, UR32 ;  /* 0x0000002044447c36 */ /* 0x000fe20008000000 */
[----:B------:R-:W-:Y:S01]  /*7d10*/  F2FP.SATFINITE.E5M2.F32.PACK_AB_MERGE_C R91, R91, R90, RZ ;  /* 0x0000005a5b5b723e */ /* 0x000fe200048060ff */
[----:B------:R-:W-:Y:S01]  /*7d20*/  IMAD.X R9, R10, 0x1, R134, P1 ;  /* 0x000000010a097824 */ /* 0x000fe200008e0686 */
[----:B---3--:R-:W-:Y:S01]  /*7d30*/  ISETP.GE.AND P1, PT, R12, UR4, PT ;  /* 0x000000040c007c0c */ /* 0x008fe2000bf26270 */
[----:B------:R-:W0:Y:S01]  /*7d40*/  LDCU UR4, c[0x0][0x39c] ;  /* 0x00007380ff0477ac */ /* 0x000e220008000800 */
[----:B------:R-:W-:Y:S01]  /*7d50*/  IMAD.X R7, R10, 0x1, R133, P6 ;  /* 0x000000010a077824 */ /* 0x000fe200030e0685 */
[----:B------:R-:W-:Y:S01]  /*7d60*/  SHF.R.S32.HI R10, RZ, 0x1f, R68 ;  /* 0x0000001fff0a7819 */ /* 0x000fe20000011444 */
[----:B------:R3:W-:Y:S01]  /*7d70*/  @P5 STG.E.U8 desc[UR24][R8.64], R27 ;  /* 0x0000001b08005986 */ /* 0x0007e2000c101118 */
[----:B--2---:R-:W-:Y:S01]  /*7d80*/  ISETP.LT.AND P5, PT, R2, UR11, !P0 ;  /* 0x0000000b02007c0c */ /* 0x004fe2000c7a1270 */
[----:B------:R-:W-:Y:S01]  /*7d90*/  VIADD R12, R0, 0x1b ;  /* 0x0000001b000c7836 */ /* 0x000fe20000000000 */
[----:B------:R-:W-:Y:S01]  /*7da0*/  PRMT R11, R27, 0x9910, RZ ;  /* 0x000099101b0b7816 */ /* 0x000fe200000000ff */
[----:B------:R2:W-:Y:S01]  /*7db0*/  @P4 STG.E.U8 desc[UR24][R6.64], R91 ;  /* 0x0000005b06004986 */ /* 0x0005e2000c101118 */
[----:B-----5:R-:W-:Y:S01]  /*7dc0*/  ISETP.LT.AND P4, PT, R3, UR14, !P0 ;  /* 0x0000000e03007c0c */ /* 0x020fe2000c781270 */
[----:B------:R-:W5:Y:S01]  /*7dd0*/  LDCU UR11, c[0x0][0x398] ;  /* 0x00007300ff0b77ac */ /* 0x000f620008000800 */
[----:B------:R-:W-:-:S02]  /*7de0*/  IADD3 R4, P0, PT, R68, R132, RZ ;  /* 0x0000008444047210 */ /* 0x000fc40007f1e0ff */
[----:B------:R-:W-:Y:S01]  /*7df0*/  PRMT R13, R91, 0x9910, RZ ;  /* 0x000099105b0d7816 */ /* 0x000fe200000000ff */
[----:B------:R-:W5:Y:S01]  /*7e00*/  LDCU UR14, c[0x0][0x398] ;  /* 0x00007300ff0e77ac */ /* 0x000f620008000800 */
[----:B------:R-:W-:Y:S01]  /*7e10*/  SHF.R.S32.HI R11, RZ, 0x8, R11 ;  /* 0x00000008ff0b7819 */ /* 0x000fe2000001140b */
[----:B------:R-:W-:Y:S01]  /*7e20*/  IMAD.X R5, R10, 0x1, R134, P0 ;  /* 0x000000010a057824 */ /* 0x000fe200000e0686 */
[----:B------:R-:W-:Y:S01]  /*7e30*/  SHF.R.S32.HI R13, RZ, 0x8, R13 ;  /* 0x00000008ff0d7819 */ /* 0x000fe2000001140d */
[----:B---3--:R-:W-:Y:S01]  /*7e40*/  VIADD R9, R0, 0x1c ;  /* 0x0000001c00097836 */ /* 0x008fe20000000000 */
[----:B0-----:R-:W-:Y:S01]  /*7e50*/  ISETP.GE.AND P0, PT, R12, UR4, PT ;  /* 0x000000040c007c0c */ /* 0x001fe2000bf06270 */
[----:B------:R-:W0:Y:S01]  /*7e60*/  LDCU UR4, c[0x0][0x39c] ;  /* 0x00007380ff0477ac */ /* 0x000e220008000800 */
[C---:B--2---:R-:W-:Y:S01]  /*7e70*/  IADD3 R6, P6, PT, R68.reuse, R135, RZ ;  /* 0x0000008744067210 */ /* 0x044fe20007fde0ff */
[----:B------:R-:W-:Y:S01]  /*7e80*/  VIADD R68, R68, UR32 ;  /* 0x0000002044447c36 */ /* 0x000fe20008000000 */
[----:B------:R2:W-:Y:S01]  /*7e90*/  @P5 STG.E.U8 desc[UR24][R4.64], R11 ;  /* 0x0000000b04005986 */ /* 0x0005e2000c101118 */
[----:B----4-:R-:W-:Y:S01]  /*7ea0*/  ISETP.LT.AND P5, PT, R2, UR8, !P3 ;  /* 0x0000000802007c0c */ /* 0x010fe2000dfa1270 */
[----:B------:R-:W3:Y:S01]  /*7eb0*/  LDCU UR8, c[0x0][0x398] ;  /* 0x00007300ff0877ac */ /* 0x000ee20008000800 */
[----:B------:R-:W-:Y:S01]  /*7ec0*/  IMAD.X R7, R10, 0x1, R133, P6 ;  /* 0x000000010a077824 */ /* 0x000fe200030e0685 */
[----:B------:R-:W-:Y:S01]  /*7ed0*/  SHF.R.S32.HI R10, RZ, 0x1f, R68 ;  /* 0x0000001fff0a7819 */ /* 0x000fe20000011444 */
[----:B------:R-:W-:Y:S01]  /*7ee0*/  VIADD R12, R0, 0x1e ;  /* 0x0000001e000c7836 */ /* 0x000fe20000000000 */
[----:B-1----:R-:W-:Y:S01]  /*7ef0*/  ISETP.LT.AND P6, PT, R3, UR12, !P3 ;  /* 0x0000000c03007c0c */ /* 0x002fe2000dfc1270 */
[----:B------:R-:W1:Y:S01]  /*7f00*/  LDCU UR12, c[0x0][0x398] ;  /* 0x00007300ff0c77ac */ /* 0x000e620008000800 */
[----:B------:R4:W-:Y:S01]  /*7f10*/  @P4 STG.E.U8 desc[UR24][R6.64], R13 ;  /* 0x0000000d06004986 */ /* 0x0009e2000c101118 */
[----:B------:R-:W-:-:S02]  /*7f20*/  IADD3 R8, P4, PT, R68, R132, RZ ;  /* 0x0000008444087210 */ /* 0x000fc40007f9e0ff */
[----:B------:R-:W-:Y:S01]  /*7f30*/  ISETP.GE.AND P3, PT, R9, UR6, PT ;  /* 0x0000000609007c0c */ /* 0x000fe2000bf66270 */
[----:B------:R-:W1:Y:S01]  /*7f40*/  LDCU UR6, c[0x0][0x398] ;  /* 0x00007300ff0677ac */ /* 0x000e620008000800 */
[----:B------:R-:W-:Y:S01]  /*7f50*/  F2FP.SATFINITE.E5M2.F32.PACK_AB_MERGE_C R29, R29, R28, RZ ;  /* 0x0000001c1d1d723e */ /* 0x000fe200048060ff */
[----:B------:R-:W-:Y:S01]  /*7f60*/  IMAD.X R9, R10, 0x1, R134, P4 ;  /* 0x000000010a097824 */ /* 0x000fe200020e0686 */
[C---:B--2---:R-:W-:Y:S01]  /*7f70*/  IADD3 R4, P4, PT, R68.reuse, R135, RZ ;  /* 0x0000008744047210 */ /* 0x044fe20007f9e0ff */
[----:B------:R-:W-:Y:S01]  /*7f80*/  VIADD R68, R68, UR32 ;  /* 0x0000002044447c36 */ /* 0x000fe20008000000 */
[----:B------:R-:W-:Y:S02]  /*7f90*/  F2FP.SATFINITE.E5M2.F32.PACK_AB_MERGE_C R93, R93, R92, RZ ;  /* 0x0000005c5d5d723e */ /* 0x000fe400048060ff */
[----:B------:R-:W-:Y:S01]  /*7fa0*/  @P5 STG.E.U8 desc[UR24][R8.64], R29 ;  /* 0x0000001d08005986 */ /* 0x000fe2000c101118 */
[----:B----4-:R-:W-:Y:S01]  /*7fb0*/  VIADD R6, R0, 0x1d ;  /* 0x0000001d00067836 */ /* 0x010fe20000000000 */
[----:B-----5:R-:W-:Y:S01]  /*7fc0*/  ISETP.LT.AND P5, PT, R2, UR11, !P2 ;  /* 0x0000000b02007c0c */ /* 0x020fe2000d7a1270 */
[----:B------:R-:W-:Y:S01]  /*7fd0*/  IMAD.X R5, R10, 0x1, R133, P4 ;  /* 0x000000010a057824 */ /* 0x000fe200020e0685 */
[----:B------:R-:W-:Y:S01]  /*7fe0*/  SHF.R.S32.HI R10, RZ, 0x1f, R68 ;  /* 0x0000001fff0a7819 */ /* 0x000fe20000011444 */
[----:B------:R-:W2:Y:S01]  /*7ff0*/  LDCU UR11, c[0x0][0x398] ;  /* 0x00007300ff0b77ac */ /* 0x000ea20008000800 */
[----:B0-----:R-:W-:-:S02]  /*8000*/  ISETP.GE.AND P4, PT, R6, UR4, PT ;  /* 0x0000000406007c0c */ /* 0x001fc4000bf86270 */
[----:B------:R0:W-:Y:S01]  /*8010*/  @P6 STG.E.U8 desc[UR24][R4.64], R93 ;  /* 0x0000005d04006986 */ /* 0x0001e2000c101118 */
[----:B------:R-:W-:Y:S01]  /*8020*/  IADD3 R6, P6, PT, R68, R132, RZ ;  /* 0x0000008444067210 */ /* 0x000fe20007fde0ff */
[----:B------:R-:W4:Y:S01]  /*8030*/  LDCU UR4, c[0x0][0x39c] ;  /* 0x00007380ff0477ac */ /* 0x000f220008000800 */
[----:B-1----:R-:W-:Y:S02]  /*8040*/  ISETP.LT.AND P2, PT, R3, UR6, !P2 ;  /* 0x0000000603007c0c */ /* 0x002fe4000d741270 */
[----:B------:R-:W-:Y:S01]  /*8050*/  PRMT R11, R29, 0x9910, RZ ;  /* 0x000099101d0b7816 */ /* 0x000fe200000000ff */
[----:B------:R-:W-:Y:S01]  /*8060*/  IMAD.X R7, R10, 0x1, R134, P6 ;  /* 0x000000010a077824 */ /* 0x000fe200030e0686 */
[----:B------:R-:W-:Y:S01]  /*8070*/  PRMT R13, R93, 0x9910, RZ ;  /* 0x000099105d0d7816 */ /* 0x000fe200000000ff */
[----:B------:R-:W1:Y:S01]  /*8080*/  LDCU UR6, c[0x0][0x39c] ;  /* 0x00007380ff0677ac */ /* 0x000e620008000800 */
[----:B------:R-:W-:Y:S02]  /*8090*/  SHF.R.S32.HI R11, RZ, 0x8, R11 ;  /* 0x00000008ff0b7819 */ /* 0x000fe4000001140b */
[----:B------:R-:W-:-:S02]  /*80a0*/  SHF.R.S32.HI R13, RZ, 0x8, R13 ;  /* 0x00000008ff0d7819 */ /* 0x000fc4000001140d */
[C---:B0-----:R-:W-:Y:S01]  /*80b0*/  IADD3 R4, P6, PT, R68.reuse, R135, RZ ;  /* 0x0000008744047210 */ /* 0x041fe20007fde0ff */
[----:B------:R-:W-:Y:S01]  /*80c0*/  VIADD R68, R68, UR32 ;  /* 0x0000002044447c36 */ /* 0x000fe20008000000 */
[----:B------:R0:W-:Y:S01]  /*80d0*/  @P5 STG.E.U8 desc[UR24][R6.64], R11 ;  /* 0x0000000b06005986 */ /* 0x0001e2000c101118 */
[----:B---3--:R-:W-:Y:S01]  /*80e0*/  ISETP.LT.AND P5, PT, R2, UR8, !P1 ;  /* 0x0000000802007c0c */ /* 0x008fe2000cfa1270 */
[----:B------:R-:W3:Y:S01]  /*80f0*/  LDCU UR8, c[0x0][0x398] ;  /* 0x00007300ff0877ac */ /* 0x000ee20008000800 */
[----:B------:R-:W-:Y:S01]  /*8100*/  IMAD.X R5, R10, 0x1, R133, P6 ;  /* 0x000000010a057824 */ /* 0x000fe200030e0685 */
[----:B------:R-:W-:Y:S02]  /*8110*/  SHF.R.S32.HI R10, RZ, 0x1f, R68 ;  /* 0x0000001fff0a7819 */ /* 0x000fe40000011444 */
[----:B------:R-:W-:Y:S02]  /*8120*/  F2FP.SATFINITE.E5M2.F32.PACK_AB_MERGE_C R31, R31, R30, RZ ;  /* 0x0000001e1f1f723e */ /* 0x000fe400048060ff */
[----:B------:R5:W-:Y:S01]  /*8130*/  @P2 STG.E.U8 desc[UR24][R4.64], R13 ;  /* 0x0000000d04002986 */ /* 0x000be2000c101118 */
[----:B------:R-:W-:Y:S01]  /*8140*/  ISETP.LT.AND P2, PT, R3, UR12, !P1 ;  /* 0x0000000c03007c0c */ /* 0x000fe2000cf41270 */
[----:B------:R-:W1:Y:S01]  /*8150*/  LDCU UR12, c[0x0][0x398] ;  /* 0x00007300ff0c77ac */ /* 0x000e620008000800 */
[----:B------:R-:W-:-:S02]  /*8160*/  IADD3 R8, P1, PT, R68, R132, RZ ;  /* 0x0000008444087210 */ /* 0x000fc40007f3e0ff */
[C---:B0-----:R-:W-:Y:S01]  /*8170*/  IADD3 R6, P6, PT, R68.reuse, R135, RZ ;  /* 0x0000008744067210 */ /* 0x041fe20007fde0ff */
[----:B------:R-:W-:Y:S01]  /*8180*/  VIADD R68, R68, UR32 ;  /* 0x0000002044447c36 */ /* 0x000fe20008000000 */
[----:B------:R-:W-:Y:S01]  /*8190*/  F2FP.SATFINITE.E5M2.F32.PACK_AB_MERGE_C R95, R95, R94, RZ ;  /* 0x0000005e5f5f723e */ /* 0x000fe200048060ff */
[----:B------:R-:W-:Y:S01]  /*81a0*/  IMAD.X R9, R10, 0x1, R134, P1 ;  /* 0x000000010a097824 */ /* 0x000fe200008e0686 */
[----:B----4-:R-:W-:Y:S01]  /*81b0*/  ISETP.GE.AND P1, PT, R12, UR4, PT ;  /* 0x000000040c007c0c */ /* 0x010fe2000bf26270 */
        /* <DEDUP_REMOVED lines=8> */
[----:B------:R-:W-:Y:S01]  /*8240*/  ISETP.LT.AND P2, PT, R3, UR14, !P0 ;  /* 0x0000000e03007c0c */ /* 0x000fe2000c741270 */
[----:B------:R-:W1:Y:S01]  /*8250*/  LDCU UR11, c[0x0][0x398] ;  /* 0x00007300ff0b77ac */ /* 0x000e620008000800 */
[----:B-----5:R-:W-:-:S02]  /*8260*/  IADD3 R4, P0, PT, R68, R132, RZ ;  /* 0x0000008444047210 */ /* 0x020fc40007f1e0ff */
[----:B------:R-:W-:Y:S01]  /*8270*/  PRMT R13, R95, 0x9910, RZ ;  /* 0x000099105f0d7816 */ /* 0x000fe200000000ff */
[----:B------:R-:W5:Y:S01]  /*8280*/  LDCU UR14, c[0x0][0x398] ;  /* 0x00007300ff0e77ac */ /* 0x000f620008000800 */
[----:B------:R-:W-:Y:S01]  /*8290*/  SHF.R.S32.HI R11, RZ, 0x8, R11 ;  /* 0x00000008ff0b7819 */ /* 0x000fe2000001140b */
[----:B------:R-:W-:Y:S01]  /*82a0*/  IMAD.X R5, R10, 0x1, R134, P0 ;  /* 0x000000010a057824 */ /* 0x000fe200000e0686 */
[----:B------:R-:W-:Y:S01]  /*82b0*/  SHF.R.S32.HI R13, RZ, 0x8, R13 ;  /* 0x00000008ff0d7819 */ /* 0x000fe2000001140d */
[----:B----4-:R-:W-:Y:S01]  /*82c0*/  VIADD R9, R0, 0x20 ;  /* 0x0000002000097836 */ /* 0x010fe20000000000 */
[----:B0-----:R-:W-:Y:S01]  /*82d0*/  ISETP.GE.AND P0, PT, R12, UR4, PT ;  /* 0x000000040c007c0c */ /* 0x001fe2000bf06270 */
[----:B------:R-:W0:Y:S01]  /*82e0*/  LDCU UR4, c[0x0][0x39c] ;  /* 0x00007380ff0477ac */ /* 0x000e220008000800 */
[C---:B--2---:R-:W-:Y:S01]  /*82f0*/  IADD3 R6, P6, PT, R68.reuse, R135, RZ ;  /* 0x0000008744067210 */ /* 0x044fe20007fde0ff */
[----:B------:R-:W-:Y:S01]  /*8300*/  VIADD R68, R68, UR32 ;  /* 0x0000002044447c36 */ /* 0x000fe20008000000 */
[----:B------:R2:W-:Y:S01]  /*8310*/  @P5 STG.E.U8 desc[UR24][R4.64], R11 ;  /* 0x0000000b04005986 */ /* 0x0005e2000c101118 */
[----:B------:R-:W-:Y:S01]  /*8320*/  F2FP.SATFINITE.E5M2.F32.PACK_AB_MERGE_C R33, R33, R32, RZ ;  /* 0x000000202121723e */ /* 0x000fe200048060ff */
[----:B------:R-:W-:Y:S01]  /*8330*/  VIADD R12, R0, 0x22 ;  /* 0x00000022000c7836 */ /* 0x000fe20000000000 */
[----:B------:R-:W-:Y:S01]  /*8340*/  F2FP.SATFINITE.E5M2.F32.PACK_AB_MERGE_C R97, R97, R96, RZ ;  /* 0x000000606161723e */ /* 0x000fe200048060ff */
[----:B------:R-:W-:Y:S01]  /*8350*/  IMAD.X R7, R10, 0x1, R133, P6 ;  /* 0x000000010a077824 */ /* 0x000fe200030e0685 */
[----:B------:R-:W-:-:S02]  /*8360*/  SHF.R.S32.HI R10, RZ, 0x1f, R68 ;  /* 0x0000001fff0a7819 */ /* 0x000fc40000011444 */
[----:B------:R-:W-:Y:S02]  /*8370*/  IADD3 R8, P5, PT, R68, R132, RZ ;  /* 0x0000008444087210 */ /* 0x000fe40007fbe0ff */
[----:B------:R4:W-:Y:S01]  /*8380*/  @P2 STG.E.U8 desc[UR24][R6.64], R13 ;  /* 0x0000000d06002986 */ /* 0x0009e2000c101118 */
[----:B-1----:R-:W-:Y:S01]  /*8390*/  ISETP.GE.AND P2, PT, R9, UR6, PT ;  /* 0x0000000609007c0c */ /* 0x002fe2000bf46270 */
[----:B------:R-:W1:Y:S01]  /*83a0*/  LDCU UR6, c[0x0][0x398] ;  /* 0x00007300ff0677ac */ /* 0x000e620008000800 */
[----:B---3--:R-:W-:Y:S01]  /*83b0*/  ISETP.LT.AND P6, PT, R2, UR8, !P3 ;  /* 0x0000000802007c0c */ /* 0x008fe2000dfc1270 */
[----:B------:R-:W-:Y:S01]  /*83c0*/  IMAD.X R9, R10, 0x1, R134, P5 ;  /* 0x000000010a097824 */ /* 0x000fe200028e0686 */
[----:B------:R-:W-:Y:S01]  /*83d0*/  ISETP.LT.AND P3, PT, R3, UR12, !P3 ;  /* 0x0000000c03007c0c */ /* 0x000fe2000df61270 */
[----:B------:R-:W3:Y:S01]  /*83e0*/  LDCU UR8, c[0x0][0x398] ;  /* 0x00007300ff0877ac */ /* 0x000ee20008000800 */
[C---:B--2---:R-:W-:Y:S01]  /*83f0*/  IADD3 R4, P5, PT, R68.reuse, R135, RZ ;  /* 0x0000008744047210 */ /* 0x044fe20007fbe0ff */
[----:B------:R-:W-:Y:S01]  /*8400*/  VIADD R68, R68, UR32 ;  /* 0x0000002044447c36 */ /* 0x000fe20008000000 */
[----:B------:R-:W-:Y:S01]  /*8410*/  PRMT R11, R33, 0x9910, RZ ;  /* 0x00009910210b7816 */ /* 0x000fe200000000ff */
[----:B------:R-:W2:Y:S01]  /*8420*/  LDCU UR12, c[0x0][0x398] ;  /* 0x00007300ff0c77ac */ /* 0x000ea20008000800 */
[----:B------:R-:W-:Y:S01]  /*8430*/  F2FP.SATFINITE.E5M2.F32.PACK_AB_MERGE_C R35, R35, R34, RZ ;  /* 0x000000222323723e */ /* 0x000fe200048060ff */
[----:B----4-:R-:W-:Y:S01]  /*8440*/  VIADD R6, R0, 0x21 ;  /* 0x0000002100067836 */ /* 0x010fe20000000000 */
[----:B------:R-:W-:Y:S01]  /*8450*/  PRMT R13, R97, 0x9910, RZ ;  /* 0x00009910610d7816 */ /* 0x000fe200000000ff */
[----:B------:R-:W-:Y:S01]  /*8460*/  IMAD.X R5, R10, 0x1, R133, P5 ;  /* 0x000000010a057824 */ /* 0x000fe200028e0685 */
[----:B------:R-:W-:Y:S01]  /*8470*/  SHF.R.S32.HI R10, RZ, 0x1f, R68 ;  /* 0x0000001fff0a7819 */ /* 0x000fe20000011444 */
[----:B------:R-:W-:Y:S01]  /*8480*/  @P6 STG.E.U8 desc[UR24][R8.64], R33 ;  /* 0x0000002108006986 */ /* 0x000fe2000c101118 */
[----:B0-----:R-:W-:Y:S01]  /*8490*/  ISETP.GE.AND P5, PT, R6, UR4, PT ;  /* 0x0000000406007c0c */ /* 0x001fe2000bfa6270 */
[----:B------:R-:W0:Y:S01]  /*84a0*/  LDCU UR4, c[0x0][0x39c] ;  /* 0x00007380ff0477ac */ /* 0x000e220008000800 */
[----:B------:R-:W-:Y:S01]  /*84b0*/  IADD3 R6, P6, PT, R68, R132, RZ ;  /* 0x0000008444067210 */ /* 0x000fe20007fde0ff */
[----:B------:R4:W-:Y:S01]  /*84c0*/  @P3 STG.E.U8 desc[UR24][R4.64], R97 ;  /* 0x0000006104003986 */ /* 0x0009e2000c101118 */
[----:B------:R-:W-:Y:S01]  /*84d0*/  ISETP.LT.AND P3, PT, R2, UR11, !P4 ;  /* 0x0000000b02007c0c */ /* 0x000fe2000e761270 */
[----:B------:R-:W0:Y:S01]  /*84e0*/  LDCU UR11, c[0x0][0x398] ;  /* 0x00007300ff0b77ac */ /* 0x000e220008000800 */
[----:B-1----:R-:W-:Y:S01]  /*84f0*/  ISETP.LT.AND P4, PT, R3, UR6, !P4 ;  /* 0x0000000603007c0c */ /* 0x002fe2000e781270 */
[----:B------:R-:W-:Y:S01]  /*8500*/  IMAD.X R7, R10, 0x1, R134, P6 ;  /* 0x000000010a077824 */ /* 0x000fe200030e0686 */
[----:B------:R-:W-:Y:S01]  /*8510*/  SHF.R.S32.HI R11, RZ, 0x8, R11 ;  /* 0x00000008ff0b7819 */ /* 0x000fe2000001140b */
[----:B------:R-:W1:Y:S01]  /*8520*/  LDCU UR6, c[0x0][0x39c] ;  /* 0x00007380ff0677ac */ /* 0x000e620008000800 */
[----:B------:R-:W-:-:S02]  /*8530*/  SHF.R.S32.HI R13, RZ, 0x8, R13 ;  /* 0x00000008ff0d7819 */ /* 0x000fc4000001140d */
[----:B------:R-:W-:Y:S02]  /*8540*/  F2FP.SATFINITE.E5M2.F32.PACK_AB_MERGE_C R99, R99, R98, RZ ;  /* 0x000000626363723e */ /* 0x000fe400048060ff */
[----:B------:R-:W-:Y:S02]  /*8550*/  F2FP.SATFINITE.E5M2.F32.PACK_AB_MERGE_C R37, R37, R36, RZ ;  /* 0x000000242525723e */ /* 0x000fe400048060ff */
[C---:B----4-:R-:W-:Y:S01]  /*8560*/  IADD3 R4, P6, PT, R68.reuse, R135, RZ ;  /* 0x0000008744047210 */ /* 0x050fe20007fde0ff */
[----:B------:R-:W-:Y:S01]  /*8570*/  VIADD R68, R68, UR32 ;  /* 0x0000002044447c36 */ /* 0x000fe20008000000 */
[----:B------:R4:W-:Y:S01]  /*8580*/  @P3 STG.E.U8 desc[UR24][R6.64], R11 ;  /* 0x0000000b06003986 */ /* 0x0009e2000c101118 */
[----:B--2---:R-:W-:Y:S01]  /*8590*/  ISETP.LT.AND P3, PT, R3, UR12, !P1 ;  /* 0x0000000c03007c0c */ /* 0x004fe2000cf61270 */
[----:B------:R-:W2:Y:S01]  /*85a0*/  LDCU UR12, c[0x0][0x398] ;  /* 0x00007300ff0c77ac */ /* 0x000ea20008000800 */
[----:B------:R-:W-:Y:S01]  /*85b0*/  IMAD.X R5, R10, 0x1, R133, P6 ;  /* 0x000000010a057824 */ /* 0x000fe200030e0685 */
[----:B------:R-:W-:-:S02]  /*85c0*/  SHF.R.S32.HI R10, RZ, 0x1f, R68 ;  /* 0x0000001fff0a7819 */ /* 0x000fc40000011444 */
[----:B------:R-:W-:Y:S02]  /*85d0*/  F2FP.SATFINITE.E5M2.F32.PACK_AB_MERGE_C R101, R101, R100, RZ ;  /* 0x000000646565723e */ /* 0x000fe400048060ff */
[----:B------:R1:W-:Y:S01]  /*85e0*/  @P4 STG.E.U8 desc[UR24][R4.64], R13 ;  /* 0x0000000d04004986 */ /* 0x0003e2000c101118 */
[----:B---3--:R-:W-:Y:S01]  /*85f0*/  ISETP.LT.AND P4, PT, R2, UR8, !P1 ;  /* 0x0000000802007c0c */ /* 0x008fe2000cf81270 */
[----:B------:R-:W3:Y:S01]  /*8600*/  LDCU UR8, c[0x0][0x398] ;  /* 0x00007300ff0877ac */ /* 0x000ee20008000800 */
[CC--:B------:R-:W-:Y:S02]  /*8610*/  IADD3 R8, P1, PT, R68.reuse, R132.reuse, RZ ;  /* 0x0000008444087210 */ /* 0x0c0fe40007f3e0ff */
[C---:B----4-:R-:W-:Y:S01]  /*8620*/  IADD3 R6, P6, PT, R68.reuse, R135, RZ ;  /* 0x0000008744067210 */ /* 0x050fe20007fde0ff */
[----:B------:R-:W-:Y:S01]  /*8630*/  VIADD R68, R68, UR32 ;  /* 0x0000002044447c36 */ /* 0x000fe20008000000 */
[----:B------:R-:W-:Y:S01]  /*8640*/  PRMT R11, R35, 0x9910, RZ ;  /* 0x00009910230b7816 */ /* 0x000fe200000000ff */
[----:B------:R-:W-:Y:S01]  /*8650*/  IMAD.X R9, R10, 0x1, R134, P1 ;  /* 0x000000010a097824 */ /* 0x000fe200008e0686 */
[----:B0-----:R-:W-:Y:S01]  /*8660*/  ISETP.GE.AND P1, PT, R12, UR4, PT ;  /* 0x000000040c007c0c */ /* 0x001fe2000bf26270 */
[----:B------:R-:W0:Y:S01]  /*8670*/  LDCU UR4, c[0x0][0x39c] ;  /* 0x00007380ff0477ac */ /* 0x000e220008000800 */
[----:B------:R-:W-:Y:S01]  /*8680*/  IMAD.X R7, R10, 0x1, R133, P6 ;  /* 0x000000010a077824 */ /* 0x000fe200030e0685 */
[----:B------:R-:W-:Y:S01]  /*8690*/  SHF.R.S32.HI R10, RZ, 0x1f, R68 ;  /* 0x0000001fff0a7819 */ /* 0x000fe20000011444 */
[----:B------:R-:W-:Y:S01]  /*86a0*/  VIADD R12, R0, 0x23 ;  /* 0x00000023000c7836 */ /* 0x000fe20000000000 */
[----:B------:R4:W-:Y:S01]  /*86b0*/  @P4 STG.E.U8 desc[UR24][R8.64], R35 ;  /* 0x0000002308004986 */ /* 0x0009e2000c101118 */
[----:B------:R-:W-:Y:S01]  /*86c0*/  ISETP.LT.AND P4, PT, R2, UR11, !P0 ;  /* 0x0000000b02007c0c */ /* 0x000fe2000c781270 */
[----:B------:R-:W2:Y:S01]  /*86d0*/  LDCU UR11, c[0x0][0x398] ;  /* 0x00007300ff0b77ac */ /* 0x000ea20008000800 */
[----:B-1----:R-:W-:Y:S01]  /*86e0*/  PRMT R13, R99, 0x9910, RZ ;  /* 0x00009910630d7816 */ /* 0x002fe200000000ff */
[----:B------:R1:W-:Y:S01]  /*86f0*/  @P3 STG.E.U8 desc[UR24][R6.64], R99 ;  /* 0x0000006306003986 */ /* 0x0003e2000c101118 */
[----:B-----5:R-:W-:Y:S01]  /*8700*/  ISETP.LT.AND P3, PT, R3, UR14, !P0 ;  /* 0x0000000e03007c0c */ /* 0x020fe2000c761270 */
[----:B------:R-:W5:Y:S01]  /*8710*/  LDCU UR14, c[0x0][0x398] ;  /* 0x00007300ff0e77ac */ /* 0x000f620008000800 */
[----:B------:R-:W-:-:S02]  /*8720*/  IADD3 R4, P0, PT, R68, R132, RZ ;  /* 0x0000008444047210 */ /* 0x000fc40007f1e0ff */
[----:B------:R-:W-:Y:S02]  /*8730*/  SHF.R.S32.HI R11, RZ, 0x8, R11 ;  /* 0x00000008ff0b7819 */ /* 0x000fe4000001140b */
[----:B------:R-:W-:Y:S01]  /*8740*/  SHF.R.S32.HI R13, RZ, 0x8, R13 ;  /* 0x00000008ff0d7819 */ /* 0x000fe2000001140d */
[----:B------:R-:W-:Y:S01]  /*8750*/  IMAD.X R5, R10, 0x1, R134, P0 ;  /* 0x000000010a057824 */ /* 0x000fe200000e0686 */
[----:B------:R-:W-:Y:S01]  /*8760*/  F2FP.SATFINITE.E5M2.F32.PACK_AB_MERGE_C R39, R39, R38, RZ ;  /* 0x000000262727723e */ /* 0x000fe200048060ff */
[----:B----4-:R-:W-:Y:S01]  /*8770*/  VIADD R9, R0, 0x24 ;  /* 0x0000002400097836 */ /* 0x010fe20000000000 */
[----:B0-----:R-:W-:Y:S01]  /*8780*/  ISETP.GE.AND P0, PT, R12, UR4, PT ;  /* 0x000000040c007c0c */ /* 0x001fe2000bf06270 */
[----:B------:R-:W0:Y:S01]  /*8790*/  LDCU UR4, c[0x0][0x39c] ;  /* 0x00007380ff0477ac */ /* 0x000e220008000800 */
[C---:B-1----:R-:W-:Y:S01]  /*87a0*/  IADD3 R6, P6, PT, R68.reuse, R135, RZ ;  /* 0x0000008744067210 */ /* 0x042fe20007fde0ff */
[----:B------:R-:W-:Y:S01]  /*87b0*/  VIADD R68, R68, UR32 ;  /* 0x0000002044447c36 */ /* 0x000fe20008000000 */
[----:B------:R1:W-:Y:S01]  /*87c0*/  @P4 STG.E.U8 desc[UR24][R4.64], R11 ;  /* 0x0000000b04004986 */ /* 0x0003e2000c101118 */
[----:B---3--:R-:W-:Y:S01]  /*87d0*/  ISETP.LT.AND P4, PT, R2, UR8, !P2 ;  /* 0x0000000802007c0c */ /* 0x008fe2000d781270 */
[----:B------:R-:W3:Y:S01]  /*87e0*/  LDCU UR8, c[0x0][0x398] ;  /* 0x00007300ff0877ac */ /* 0x000ee20008000800 */
[----:B------:R-:W-:Y:S01]  /*87f0*/  IMAD.X R7, R10, 0x1, R133, P6 ;  /* 0x000000010a077824 */ /* 0x000fe200030e0685 */
[----:B------:R-:W-:Y:S01]  /*8800*/  SHF.R.S32.HI R10, RZ, 0x1f, R68 ;  /* 0x0000001fff0a7819 */ /* 0x000fe20000011444 */
[----:B------:R-:W-:Y:S01]  /*8810*/  VIADD R12, R0, 0x26 ;  /* 0x00000026000c7836 */ /* 0x000fe20000000000 */
[----:B--2---:R-:W-:Y:S01]  /*8820*/  ISETP.LT.AND P6, PT, R3, UR12, !P2 ;  /* 0x0000000c03007c0c */ /* 0x004fe2000d7c1270 */
[----:B------:R-:W2:Y:S01]  /*8830*/  LDCU UR12, c[0x0][0x398] ;  /* 0x00007300ff0c77ac */ /* 0x000ea20008000800 */
[----:B------:R4:W-:Y:S01]  /*8840*/  @P3 STG.E.U8 desc[UR24][R6.64], R13 ;  /* 0x0000000d06003986 */ /* 0x0009e2000c101118 */
[----:B------:R-:W-:-:S02]  /*8850*/  IADD3 R8, P3, PT, R68, R132, RZ ;  /* 0x0000008444087210 */ /* 0x000fc40007f7e0ff */
[----:B------:R-:W-:Y:S01]  /*8860*/  ISETP.GE.AND P2, PT, R9, UR6, PT ;  /* 0x0000000609007c0c */ /* 0x000fe2000bf46270 */
[----:B------:R-:W2:Y:S01]  /*8870*/  LDCU UR6, c[0x0][0x398] ;  /* 0x00007300ff0677ac */ /* 0x000ea20008000800 */
[----:B-1----:R-:W-:Y:S01]  /*8880*/  PRMT R11, R37, 0x9910, RZ ;  /* 0x00009910250b7816 */ /* 0x002fe200000000ff */
[----:B------:R-:W-:Y:S01]  /*8890*/  IMAD.X R9, R10, 0x1, R134, P3 ;  /* 0x000000010a097824 */ /* 0x000fe200018e0686 */
[C---:B------:R-:W-:Y:S01]  /*88a0*/  IADD3 R4, P3, PT, R68.reuse, R135, RZ ;  /* 0x0000008744047210 */ /* 0x040fe20007f7e0ff */
[----:B------:R-:W-:Y:S01]  /*88b0*/  VIADD R68, R68, UR32 ;  /* 0x0000002044447c36 */ /* 0x000fe20008000000 */
[----:B------:R-:W-:Y:S02]  /*88c0*/  SHF.R.S32.HI R11, RZ, 0x8, R11 ;  /* 0x00000008ff0b7819 */ /* 0x000fe4000001140b */
[----:B------:R-:W-:Y:S01]  /*88d0*/  @P4 STG.E.U8 desc[UR24][R8.64], R37 ;  /* 0x0000002508004986 */ /* 0x000fe2000c101118 */
[----:B----4-:R-:W-:Y:S01]  /*88e0*/  VIADD R6, R0, 0x25 ;  /* 0x0000002500067836 */ /* 0x010fe20000000000 */
[----:B------:R-:W-:Y:S01]  /*88f0*/  ISETP.LT.AND P4, PT, R2, UR11, !P5 ;  /* 0x0000000b02007c0c */ /* 0x000fe2000ef81270 */
[----:B------:R-:W-:Y:S01]  /*8900*/  IMAD.X R5, R10, 0x1, R133, P3 ;  /* 0x000000010a057824 */ /* 0x000fe200018e0685 */
[----:B------:R-:W-:Y:S01]  /*8910*/  SHF.R.S32.HI R10, RZ, 0x1f, R68 ;  /* 0x0000001fff0a7819 */ /* 0x000fe20000011444 */
[----:B------:R-:W1:Y:S01]  /*8920*/  LDCU UR11, c[0x0][0x398] ;  /* 0x00007300ff0b77ac */ /* 0x000e620008000800 */
[----:B0-----:R-:W-:-:S02]  /*8930*/  ISETP.GE.AND P3, PT, R6, UR4, PT ;  /* 0x0000000406007c0c */ /* 0x001fc4000bf66270 */
[----:B------:R0:W-:Y:S01]  /*8940*/  @P6 STG.E.U8 desc[UR24][R4.64], R101 ;  /* 0x0000006504006986 */ /* 0x0001e2000c101118 */
[----:B------:R-:W-:Y:S01]  /*8950*/  IADD3 R6, P6, PT, R68, R132, RZ ;  /* 0x0000008444067210 */ /* 0x000fe20007fde0ff */
[----:B------:R-:W4:Y:S01]  /*8960*/  LDCU UR4, c[0x0][0x39c] ;  /* 0x00007380ff0477ac */ /* 0x000f220008000800 */
[----:B--2---:R-:W-:Y:S02]  /*8970*/  ISETP.LT.AND P5, PT, R3, UR6, !P5 ;  /* 0x0000000603007c0c */ /* 0x004fe4000efa1270 */
[----:B------:R-:W-:Y:S01]  /*8980*/  PRMT R13, R101, 0x9910, RZ ;  /* 0x00009910650d7816 */ /* 0x000fe200000000ff */
[----:B------:R-:W-:Y:S01]  /*8990*/  IMAD.X R7, R10, 0x1, R134, P6 ;  /* 0x000000010a077824 */ /* 0x000fe200030e0686 */
[----:B------:R-:W-:Y:S01]  /*89a0*/  F2FP.SATFINITE.E5M2.F32.PACK_AB_MERGE_C R103, R103, R102, RZ ;  /* 0x000000666767723e */ /* 0x000fe200048060ff */
[----:B------:R-:W2:Y:S01]  /*89b0*/  LDCU UR6, c[0x0][0x39c] ;  /* 0x00007380ff0677ac */ /* 0x000ea20008000800 */
[----:B------:R-:W-:Y:S02]  /*89c0*/  SHF.R.S32.HI R13, RZ, 0x8, R13 ;  /* 0x00000008ff0d7819 */ /* 0x000fe4000001140d */
[----:B------:R1:W-:Y:S01]  /*89d0*/  @P4 STG.E.U8 desc[UR24][R6.64], R11 ;  /* 0x0000000b06004986 */ /* 0x0003e2000c101118 */
[C---:B0-----:R-:W-:Y:S01]  /*89e0*/  IADD3 R4, P6, PT, R68.reuse, R135, RZ ;  /* 0x0000008744047210 */ /* 0x041fe20007fde0ff */
[----:B------:R-:W-:Y:S01]  /*89f0*/  VIADD R68, R68, UR32 ;  /* 0x0000002044447c36 */ /* 0x000fe20008000000 */
[----:B------:R-:W-:Y:S01]  /*8a00*/  ISETP.LT.AND P4, PT, R3, UR12, !P1 ;  /* 0x0000000c03007c0c */ /* 0x000fe2000cf81270 */
[----:B------:R-:W0:Y:S01]  /*8a10*/  LDCU UR12, c[0x0][0x398] ;  /* 0x00007300ff0c77ac */ /* 0x000e220008000800 */
[----:B------:R-:W-:Y:S01]  /*8a20*/  F2FP.SATFINITE.E5M2.F32.PACK_AB_MERGE_C R41, R41, R40, RZ ;  /* 0x000000282929723e */ /* 0x000fe200048060ff */
[----:B------:R-:W-:Y:S01]  /*8a30*/  IMAD.X R5, R10, 0x1, R133, P6 ;  /* 0x000000010a057824 */ /* 0x000fe200030e0685 */
[----:B------:R-:W-:-:S02]  /*8a40*/  SHF.R.S32.HI R10, RZ, 0x1f, R68 ;  /* 0x0000001fff0a7819 */ /* 0x000fc40000011444 */
[----:B------:R-:W-:Y:S02]  /*8a50*/  F2FP.SATFINITE.E5M2.F32.PACK_AB_MERGE_C R105, R105, R104, RZ ;  /* 0x000000686969723e */ /* 0x000fe400048060ff */
[----:B------:R0:W-:Y:S01]  /*8a60*/  @P5 STG.E.U8 desc[UR24][R4.64], R13 ;  /* 0x0000000d04005986 */ /* 0x0001e2000c101118 */
[----:B---3--:R-:W-:Y:S01]  /*8a70*/  ISETP.LT.AND P5, PT, R2, UR8, !P1 ;  /* 0x0000000802007c0c */ /* 0x008fe2000cfa1270 */
[----:B------:R-:W3:Y:S01]  /*8a80*/  LDCU UR8, c[0x0][0x398] ;  /* 0x00007300ff0877ac */ /* 0x000ee20008000800 */
[CC--:B------:R-:W-:Y:S02]  /*8a90*/  IADD3 R8, P1, PT, R68.reuse, R132.reuse, RZ ;  /* 0x0000008444087210 */ /* 0x0c0fe40007f3e0ff */
[C---:B-1----:R-:W-:Y:S01]  /*8aa0*/  IADD3 R6, P6, PT, R68.reuse, R135, RZ ;  /* 0x0000008744067210 */ /* 0x042fe20007fde0ff */
[----:B------:R-:W-:Y:S01]  /*8ab0*/  VIADD R68, R68, UR32 ;  /* 0x0000002044447c36 */ /* 0x000fe20008000000 */
[----:B------:R-:W-:Y:S01]  /*8ac0*/  PRMT R11, R39, 0x9910, RZ ;  /* 0x00009910270b7816 */ /* 0x000fe200000000ff */
[----:B------:R-:W-:Y:S01]  /*8ad0*/  IMAD.X R9, R10, 0x1, R134, P1 ;  /* 0x000000010a097824 */ /* 0x000fe200008e0686 */
[----:B----4-:R-:W-:Y:S01]  /*8ae0*/  ISETP.GE.AND P1, PT, R12, UR4, PT ;  /* 0x000000040c007c0c */ /* 0x010fe2000bf26270 */
[----:B------:R-:W1:Y:S01]  /*8af0*/  LDCU UR4, c[0x0][0x39c] ;  /* 0x00007380ff0477ac */ /* 0x000e620008000800 */
[----:B------:R-:W-:Y:S01]  /*8b00*/  IMAD.X R7, R10, 0x1, R133, P6 ;  /* 0x000000010a077824 */ /* 0x000fe200030e0685 */
[----:B------:R-:W-:Y:S01]  /*8b10*/  SHF.R.S32.HI R10, RZ, 0x1f, R68 ;  /* 0x0000001fff0a7819 */ /* 0x000fe20000011444 */
[----:B------:R-:W-:Y:S01]  /*8b20*/  VIADD R12, R0, 0x27 ;  /* 0x00000027000c7836 */ /* 0x000fe20000000000 */
[----:B------:R4:W-:Y:S01]  /*8b30*/  @P5 STG.E.U8 desc[UR24][R8.64], R39 ;  /* 0x0000002708005986 */ /* 0x0009e2000c101118 */
[----:B------:R-:W-:Y:S01]  /*8b40*/  ISETP.LT.AND P5, PT, R2, UR11, !P0 ;  /* 0x0000000b02007c0c */ /* 0x000fe2000c7a1270 */
[----:B------:R-:W2:Y:S01]  /*8b50*/  LDCU UR11, c[0x0][0x398] ;  /* 0x00007300ff0b77ac */ /* 0x000ea20008000800 */
[----:B0-----:R-:W-:Y:S01]  /*8b60*/  PRMT R13, R103, 0x9910, RZ ;  /* 0x00009910670d7816 */ /* 0x001fe200000000ff */
        /* <DEDUP_REMOVED lines=9> */
[----:B-1----:R-:W-:Y:S01]  /*8c00*/  ISETP.GE.AND P0, PT, R12, UR4, PT ;  /* 0x000000040c007c0c */ /* 0x002fe2000bf06270 */
[----:B------:R-:W1:Y:S01]  /*8c10*/  LDCU UR4, c[0x0][0x39c] ;  /* 0x00007380ff0477ac */ /* 0x000e620008000800 */
[C---:B0-----:R-:W-:Y:S01]  /*8c20*/  IADD3 R6, P6, PT, R68.reuse, R135, RZ ;  /* 0x0000008744067210 */ /* 0x041fe20007fde0ff */
[----:B------:R-:W-:Y:S01]  /*8c30*/  VIADD R68, R68, UR32 ;  /* 0x0000002044447c36 */ /* 0x000fe20008000000 */
[----:B------:R0:W-:Y:S01]  /*8c40*/  @P5 STG.E.U8 desc[UR24][R4.64], R11 ;  /* 0x0000000b04005986 */ /* 0x0001e2000c101118 */
[----:B---3--:R-:W-:Y:S01]  /*8c50*/  ISETP.LT.AND P5, PT, R2, UR8, !P2 ;  /* 0x0000000802007c0c */ /* 0x008fe2000d7a1270 */
[----:B------:R-:W3:Y:S01]  /*8c60*/  LDCU UR8, c[0x0][0x398] ;  /* 0x00007300ff0877ac */ /* 0x000ee20008000800 */
[----:B------:R-:W-:Y:S01]  /*8c70*/  IMAD.X R7, R10, 0x1, R133, P6 ;  /* 0x000000010a077824 */ /* 0x000fe200030e0685 */
[----:B------:R-:W-:Y:S01]  /*8c80*/  SHF.R.S32.HI R10, RZ, 0x1f, R68 ;  /* 0x0000001fff0a7819 */ /* 0x000fe20000011444 */
[----:B------:R-:W-:Y:S01]  /*8c90*/  VIADD R12, R0, 0x2a ;  /* 0x0000002a000c7836 */ /* 0x000fe20000000000 */
[----:B------:R-:W-:Y:S01]  /*8ca0*/  ISETP.LT.AND P6, PT, R3, UR12, !P2 ;  /* 0x0000000c03007c0c */ /* 0x000fe2000d7c1270 */
[----:B------:R-:W4:Y:S01]  /*8cb0*/  LDCU UR12, c[0x0][0x398] ;  /* 0x00007300ff0c77ac */ /* 0x000f220008000800 */
[----:B------:R1:W-:Y:S01]  /*8cc0*/  @P4 STG.E.U8 desc[UR24][R6.64], R13 ;  /* 0x0000000d06004986 */ /* 0x0003e2000c101118 */
[----:B------:R-:W-:-:S02]  /*8cd0*/  IADD3 R8, P4, PT, R68, R132, RZ ;  /* 0x0000008444087210 */ /* 0x000fc40007f9e0ff */
[----:B--2---:R-:W-:Y:S01]  /*8ce0*/  ISETP.GE.AND P2, PT, R9, UR6, PT ;  /* 0x0000000609007c0c */ /* 0x004fe2000bf46270 */
[----:B------:R-:W2:Y:S01]  /*8cf0*/  LDCU UR6, c[0x0][0x398] ;  /* 0x00007300ff0677ac */ /* 0x000ea20008000800 */
[----:B0-----:R-:W-:Y:S01]  /*8d00*/  PRMT R11, R41, 0x9910, RZ ;  /* 0x00009910290b7816 */ /* 0x001fe200000000ff */
[----:B------:R-:W-:Y:S01]  /*8d10*/  IMAD.X R9, R10, 0x1, R134, P4 ;  /* 0x000000010a097824 */ /* 0x000fe200020e0686 */
[C---:B------:R-:W-:Y:S01]  /*8d20*/  IADD3 R4, P4, PT, R68.reuse, R135, RZ ;  /* 0x0000008744047210 */ /* 0x040fe20007f9e0ff */
[----:B------:R-:W-:Y:S01]  /*8d30*/  VIADD R68, R68, UR32 ;  /* 0x0000002044447c36 */ /* 0x000fe20008000000 */
[----:B------:R-:W-:Y:S02]  /*8d40*/  SHF.R.S32.HI R11, RZ, 0x8, R11 ;  /* 0x00000008ff0b7819 */ /* 0x000fe4000001140b */
[----:B------:R-:W-:Y:S01]  /*8d50*/  @P5 STG.E.U8 desc[UR24][R8.64], R41 ;  /* 0x0000002908005986 */ /* 0x000fe2000c101118 */
[----:B-1----:R-:W-:Y:S01]  /*8d60*/  VIADD R6, R0, 0x29 ;  /* 0x0000002900067836 */ /* 0x002fe20000000000 */
[----:B------:R-:W-:Y:S01]  /*8d70*/  ISETP.LT.AND P5, PT, R2, UR11, !P3 ;  /* 0x0000000b02007c0c */ /* 0x000fe2000dfa1270 */
[----:B------:R-:W-:Y:S01]  /*8d80*/  IMAD.X R5, R10, 0x1, R133, P4 ;  /* 0x000000010a057824 */ /* 0x000fe200020e0685 */
[----:B------:R-:W-:Y:S01]  /*8d90*/  SHF.R.S32.HI R10, RZ, 0x1f, R68 ;  /* 0x0000001fff0a7819 */ /* 0x000fe20000011444 */
[----:B------:R-:W0:Y:S01]  /*8da0*/  LDCU UR11, c[0x0][0x398] ;  /* 0x00007300ff0b77ac */ /* 0x000e220008000800 */
[----:B------:R-:W-:-:S02]  /*8db0*/  ISETP.GE.AND P4, PT, R6, UR4, PT ;  /* 0x0000000406007c0c */ /* 0x000fc4000bf86270 */
[----:B------:R1:W-:Y:S01]  /*8dc0*/  @P6 STG.E.U8 desc[UR24][R4.64], R105 ;  /* 0x0000006904006986 */ /* 0x0003e2000c101118 */
[----:B------:R-:W-:Y:S01]  /*8dd0*/  IADD3 R6, P6, PT, R68, R132, RZ ;  /* 0x0000008444067210 */ /* 0x000fe20007fde0ff */
[----:B------:R-:W0:Y:S01]  /*8de0*/  LDCU UR4, c[0x0][0x39c] ;  /* 0x00007380ff0477ac */ /* 0x000e220008000800 */
[----:B--2---:R-:W-:Y:S02]  /*8df0*/  ISETP.LT.AND P3, PT, R3, UR6, !P3 ;  /* 0x0000000603007c0c */ /* 0x004fe4000df61270 */
[----:B------:R-:W-:Y:S01]  /*8e00*/  PRMT R13, R105, 0x9910, RZ ;  /* 0x00009910690d7816 */ /* 0x000fe200000000ff */
[----:B------:R-:W-:Y:S01]  /*8e10*/  IMAD.X R7, R10, 0x1, R134, P6 ;  /* 0x000000010a077824 */ /* 0x000fe200030e0686 */
[----:B------:R-:W-:Y:S01]  /*8e20*/  F2FP.SATFINITE.E5M2.F32.PACK_AB_MERGE_C R107, R107, R106, RZ ;  /* 0x0000006a6b6b723e */ /* 0x000fe200048060ff */
[----:B------:R-:W2:Y:S01]  /*8e30*/  LDCU UR6, c[0x0][0x39c] ;  /* 0x00007380ff0677ac */ /* 0x000ea20008000800 */
[----:B------:R-:W-:Y:S02]  /*8e40*/  SHF.R.S32.HI R13, RZ, 0x8, R13 ;  /* 0x00000008ff0d7819 */ /* 0x000fe4000001140d */
[----:B------:R0:W-:Y:S01]  /*8e50*/  @P5 STG.E.U8 desc[UR24][R6.64], R11 ;  /* 0x0000000b06005986 */ /* 0x0001e2000c101118 */
[C---:B-1----:R-:W-:Y:S01]  /*8e60*/  IADD3 R4, P6, PT, R68.reuse, R135, RZ ;  /* 0x0000008744047210 */ /* 0x042fe20007fde0ff */
[----:B------:R-:W-:Y:S01]  /*8e70*/  VIADD R68, R68, UR32 ;  /* 0x0000002044447c36 */ /* 0x000fe20008000000 */
[----:B---3--:R-:W-:Y:S01]  /*8e80*/  ISETP.LT.AND P5, PT, R2, UR8, !P1 ;  /* 0x0000000802007c0c */ /* 0x008fe2000cfa1270 */
[----:B------:R-:W1:Y:S01]  /*8e90*/  LDCU UR8, c[0x0][0x398] ;  /* 0x00007300ff0877ac */ /* 0x000e620008000800 */
[----:B------:R-:W-:Y:S01]  /*8ea0*/  PRMT R15, R107, 0x9910, RZ ;  /* 0x000099106b0f7816 */ /* 0x000fe200000000ff */
[----:B------:R-:W-:Y:S01]  /*8eb0*/  IMAD.X R5, R10, 0x1, R133, P6 ;  /* 0x000000010a057824 */ /* 0x000fe200030e0685 */
[----:B------:R-:W-:-:S02]  /*8ec0*/  SHF.R.S32.HI R10, RZ, 0x1f, R68 ;  /* 0x0000001fff0a7819 */ /* 0x000fc40000011444 */
[----:B------:R-:W-:Y:S02]  /*8ed0*/  SHF.R.S32.HI R15, RZ, 0x8, R15 ;  /* 0x00000008ff0f7819 */ /* 0x000fe4000001140f */
[----:B------:R3:W-:Y:S01]  /*8ee0*/  @P3 STG.E.U8 desc[UR24][R4.64], R13 ;  /* 0x0000000d04003986 */ /* 0x0007e2000c101118 */
[----:B----4-:R-:W-:Y:S01]  /*8ef0*/  ISETP.LT.AND P3, PT, R3, UR12, !P1 ;  /* 0x0000000c03007c0c */ /* 0x010fe2000cf61270 */
[----:B------:R-:W4:Y:S01]  /*8f00*/  LDCU UR12, c[0x0][0x398] ;  /* 0x00007300ff0c77ac */ /* 0x000f220008000800 */
[----:B------:R-:W-:Y:S01]  /*8f10*/  IADD3 R8, P1, PT, R68, R132, RZ ;  /* 0x0000008444087210 */ /* 0x000fe20007f3e0ff */
[----:B0-----:R-:W-:Y:S01]  /*8f20*/  VIADD R11, R0, 0x2b ;  /* 0x0000002b000b7836 */ /* 0x001fe20000000000 */
[C---:B------:R-:W-:Y:S01]  /*8f30*/  IADD3 R6, P6, PT, R68.reuse, R135, RZ ;  /* 0x0000008744067210 */ /* 0x040fe20007fde0ff */
[----:B------:R-:W-:Y:S01]  /*8f40*/  VIADD R68, R68, UR32 ;  /* 0x0000002044447c36 */ /* 0x000fe20008000000 */
[----:B------:R-:W-:Y:S01]  /*8f50*/  F2FP.SATFINITE.E5M2.F32.PACK_AB_MERGE_C R45, R45, R44, RZ ;  /* 0x0000002c2d2d723e */ /* 0x000fe200048060ff */
[----:B------:R-:W-:Y:S01]  /*8f60*/  IMAD.X R9, R10, 0x1, R134, P1 ;  /* 0x000000010a097824 */ /* 0x000fe200008e0686 */
[----:B------:R-:W-:Y:S01]  /*8f70*/  ISETP.GE.AND P1, PT, R12, UR4, PT ;  /* 0x000000040c007c0c */ /* 0x000fe2000bf26270 */
[----:B------:R-:W-:Y:S01]  /*8f80*/  IMAD.X R7, R10, 0x1, R133, P6 ;  /* 0x000000010a077824 */ /* 0x000fe200030e0685 */
[----:B------:R-:W0:Y:S01]  /*8f90*/  LDCU UR4, c[0x0][0x39c] ;  /* 0x00007380ff0477ac */ /* 0x000e220008000800 */
[----:B------:R-:W-:Y:S01]  /*8fa0*/  SHF.R.S32.HI R10, RZ, 0x1f, R68 ;  /* 0x0000001fff0a7819 */ /* 0x000fe20000011444 */
[----:B------:R-:W-:Y:S01]  /*8fb0*/  @P5 STG.E.U8 desc[UR24][R8.64], R43 ;  /* 0x0000002b08005986 */ /* 0x000fe2000c101118 */
[----:B------:R-:W-:Y:S01]  /*8fc0*/  ISETP.LT.AND P5, PT, R2, UR11, !P0 ;  /* 0x0000000b02007c0c */ /* 0x000fe2000c7a1270 */
[----:B------:R-:W0:Y:S01]  /*8fd0*/  LDCU UR11, c[0x0][0x398] ;  /* 0x00007300ff0b77ac */ /* 0x000e220008000800 */
[----:B---3--:R-:W-:Y:S01]  /*8fe0*/  PRMT R13, R43, 0x9910, RZ ;  /* 0x000099102b0d7816 */ /* 0x008fe200000000ff */
[----:B------:R3:W-:Y:S01]  /*8ff0*/  @P3 STG.E.U8 desc[UR24][R6.64], R107 ;  /* 0x0000006b06003986 */ /* 0x0007e2000c101118 */
[----:B-----5:R-:W-:Y:S01]  /*9000*/  ISETP.LT.AND P3, PT, R3, UR14, !P0 ;  /* 0x0000000e03007c0c */ /* 0x020fe2000c761270 */
[----:B------:R-:W5:Y:S01]  /*9010*/  LDCU UR14, c[0x0][0x398] ;  /* 0x00007300ff0e77ac */ /* 0x000f620008000800 */
[----:B------:R-:W-:Y:S01]  /*9020*/  IADD3 R4, P0, PT, R68, R132, RZ ;  /* 0x0000008444047210 */ /* 0x000fe20007f1e0ff */
[----:B------:R-:W-:Y:S01]  /*9030*/  VIADD R12, R0, 0x2c ;  /* 0x0000002c000c7836 */ /* 0x000fe20000000000 */
[----:B------:R-:W-:-:S02]  /*9040*/  SHF.R.S32.HI R13, RZ, 0x8, R13 ;  /* 0x00000008ff0d7819 */ /* 0x000fc4000001140d */
[----:B------:R-:W-:Y:S01]  /*9050*/  F2FP.SATFINITE.E5M2.F32.PACK_AB_MERGE_C R109, R109, R108, RZ ;  /* 0x0000006c6d6d723e */ /* 0x000fe200048060ff */
[----:B------:R-:W-:Y:S01]  /*9060*/  IMAD.X R5, R10, 0x1, R134, P0 ;  /* 0x000000010a057824 */ /* 0x000fe200000e0686 */
[----:B------:R-:W-:Y:S02]  /*9070*/  F2FP.SATFINITE.E5M2.F32.PACK_AB_MERGE_C R47, R47, R46, RZ ;  /* 0x0000002e2f2f723e */ /* 0x000fe400048060ff */
[----:B------:R-:W-:Y:S02]  /*9080*/  F2FP.SATFINITE.E5M2.F32.PACK_AB_MERGE_C R111, R111, R110, RZ ;  /* 0x0000006e6f6f723e */ /* 0x000fe400048060ff */
[C---:B---3--:R-:W-:Y:S01]  /*9090*/  IADD3 R6, P6, PT, R68.reuse, R135, RZ ;  /* 0x0000008744067210 */ /* 0x048fe20007fde0ff */
[----:B------:R-:W-:Y:S01]  /*90a0*/  VIADD R68, R68, UR32 ;  /* 0x0000002044447c36 */ /* 0x000fe20008000000 */
[----:B------:R3:W-:Y:S01]  /*90b0*/  @P5 STG.E.U8 desc[UR24][R4.64], R13 ;  /* 0x0000000d04005986 */ /* 0x0007e2000c101118 */
[----:B-1----:R-:W-:Y:S01]  /*90c0*/  ISETP.LT.AND P5, PT, R2, UR8, !P2 ;  /* 0x0000000802007c0c */ /* 0x002fe2000d7a1270 */
[----:B------:R-:W1:Y:S01]  /*90d0*/  LDCU UR8, c[0x0][0x398] ;  /* 0x00007300ff0877ac */ /* 0x000e620008000800 */
[----:B------:R-:W-:Y:S01]  /*90e0*/  IMAD.X R7, R10, 0x1, R133, P6 ;  /* 0x000000010a077824 */ /* 0x000fe200030e0685 */
[----:B0-----:R-:W-:-:S02]  /*90f0*/  ISETP.GE.AND P0, PT, R11, UR4, PT ;  /* 0x000000040b007c0c */ /* 0x001fc4000bf06270 */
[----:B------:R-:W-:Y:S01]  /*9100*/  SHF.R.S32.HI R11, RZ, 0x1f, R68 ;  /* 0x0000001fff0b7819 */ /* 0x000fe20000011444 */
[----:B------:R-:W0:Y:S01]  /*9110*/  LDCU UR4, c[0x0][0x39c] ;  /* 0x00007380ff0477ac */ /* 0x000e220008000800 */
[----:B------:R1:W-:Y:S01]  /*9120*/  @P3 STG.E.U8 desc[UR24][R6.64], R15 ;  /* 0x0000000f06003986 */ /* 0x0003e2000c101118 */
[CC--:B------:R-:W-:Y:S02]  /*9130*/  IADD3 R8, P3, PT, R68.reuse, R132.reuse, RZ ;  /* 0x0000008444087210 */ /* 0x0c0fe40007f7e0ff */
[----:B----4-:R-:W-:Y:S01]  /*9140*/  ISETP.LT.AND P2, PT, R3, UR12, !P2 ;  /* 0x0000000c03007c0c */ /* 0x010fe2000d741270 */
[----:B------:R-:W4:Y:S01]  /*9150*/  LDCU UR12, c[0x0][0x398] ;  /* 0x00007300ff0c77ac */ /* 0x000f220008000800 */
[----:B------:R-:W-:Y:S01]  /*9160*/  IADD3 R10, P6, PT, R68, R135, RZ ;  /* 0x00000087440a7210 */ /* 0x000fe20007fde0ff */
[C---:B------:R-:W-:Y:S01]  /*9170*/  IMAD.X R9, R11.reuse, 0x1, R134, P3 ;  /* 0x000000010b097824 */ /* 0x040fe200018e0686 */
[----:B--2---:R-:W-:Y:S01]  /*9180*/  ISETP.GE.AND P3, PT, R12, UR6, PT ;  /* 0x000000060c007c0c */ /* 0x004fe2000bf66270 */
[----:B------:R-:W-:Y:S01]  /*9190*/  VIADD R68, R68, UR32 ;  /* 0x0000002044447c36 */ /* 0x000fe20008000000 */
[----:B------:R-:W2:Y:S01]  /*91a0*/  LDCU UR6, c[0x0][0x39c] ;  /* 0x00007380ff0677ac */ /* 0x000ea20008000800 */
[----:B------:R-:W-:Y:S01]  /*91b0*/  IMAD.X R11, R11, 0x1, R133, P6 ;  /* 0x000000010b0b7824 */ /* 0x000fe200030e0685 */
[----:B------:R-:W-:Y:S01]  /*91c0*/  @P5 STG.E.U8 desc[UR24][R8.64], R45 ;  /* 0x0000002d08005986 */ /* 0x000fe2000c101118 */
[----:B------:R-:W-:Y:S01]  /*91d0*/  ISETP.LT.AND P5, PT, R2, UR11, !P4 ;  /* 0x0000000b02007c0c */ /* 0x000fe2000e7a1270 */
[----:B---3--:R-:W-:Y:S01]  /*91e0*/  VIADD R5, R0, 0x2d ;  /* 0x0000002d00057836 */ /* 0x008fe20000000000 */
[----:B-1----:R-:W-:Y:S01]  /*91f0*/  SHF.R.S32.HI R7, RZ, 0x1f, R68 ;  /* 0x0000001fff077819 */ /* 0x002fe20000011444 */
[----:B------:R-:W1:Y:S01]  /*9200*/  LDCU UR11, c[0x0][0x398] ;  /* 0x00007300ff0b77ac */ /* 0x000e620008000800 */
[----:B------:R-:W-:Y:S01]  /*9210*/  IADD3 R4, P6, PT, R68, R132, RZ ;  /* 0x0000008444047210 */ /* 0x000fe20007fde0ff */
[----:B------:R3:W-:Y:S01]  /*9220*/  @P2 STG.E.U8 desc[UR24][R10.64], R109 ;  /* 0x0000006d0a002986 */ /* 0x0007e2000c101118 */
[----:B------:R-:W-:-:S02]  /*9230*/  PRMT R6, R45, 0x9910, RZ ;  /* 0x000099102d067816 */ /* 0x000fc400000000ff */
[----:B0-----:R-:W-:Y:S01]  /*9240*/  ISETP.GE.AND P2, PT, R5, UR4, PT ;  /* 0x0000000405007c0c */ /* 0x001fe2000bf46270 */
[----:B------:R-:W-:Y:S01]  /*9250*/  IMAD.X R5, R7, 0x1, R134, P6 ;  /* 0x0000000107057824 */ /* 0x000fe200030e0686 */
[----:B------:R-:W0:Y:S01]  /*9260*/  LDCU UR4, c[0x0][0x39c] ;  /* 0x00007380ff0477ac */ /* 0x000e220008000800 */
[----:B------:R-:W-:Y:S02]  /*9270*/  ISETP.LT.AND P4, PT, R3, UR8, !P4 ;  /* 0x0000000803007c0c */ /* 0x000fe4000e781270 */
[----:B----4-:R-:W-:Y:S01]  /*9280*/  ISETP.LT.AND P6, PT, R2, UR12, !P1 ;  /* 0x0000000c02007c0c */ /* 0x010fe2000cfc1270 */
[----:B------:R-:W4:Y:S01]  /*9290*/  LDCU UR8, c[0x0][0x398] ;  /* 0x00007300ff0877ac */ /* 0x000f220008000800 */
[----:B------:R-:W-:Y:S02]  /*92a0*/  PRMT R13, R109, 0x9910, RZ ;  /* 0x000099106d0d7816 */ /* 0x000fe400000000ff */
[----:B---3--:R-:W-:Y:S01]  /*92b0*/  SHF.R.S32.HI R11, RZ, 0x8, R6 ;  /* 0x00000008ff0b7819 */ /* 0x008fe20000011406 */
[----:B------:R-:W3:Y:S01]  /*92c0*/  LDCU UR12, c[0x0][0x398] ;  /* 0x00007300ff0c77ac */ /* 0x000ee20008000800 */
[----:B------:R-:W-:-:S02]  /*92d0*/  SHF.R.S32.HI R13, RZ, 0x8, R13 ;  /* 0x00000008ff0d7819 */ /* 0x000fc4000001140d */
[----:B------:R-:W-:Y:S01]  /*92e0*/  F2FP.SATFINITE.E5M2.F32.PACK_AB_MERGE_C R49, R49, R48, RZ ;  /* 0x000000303131723e */ /* 0x000fe200048060ff */
[----:B------:R0:W-:Y:S01]  /*92f0*/  @P5 STG.E.U8 desc[UR24][R4.64], R11 ;  /* 0x0000000b04005986 */ /* 0x0001e2000c101118 */
[C---:B------:R-:W-:Y:S01]  /*9300*/  IADD3 R6, P5, PT, R68.reuse, R135, RZ ;  /* 0x0000008744067210 */ /* 0x040fe20007fbe0ff */
[----:B------:R-:W-:Y:S01]  /*9310*/  VIADD R68, R68, UR32 ;  /* 0x0000002044447c36 */ /* 0x000fe20008000000 */
[----:B------:R-:W-:Y:S02]  /*9320*/  F2FP.SATFINITE.E5M2.F32.PACK_AB_MERGE_C R113, R113, R112, RZ ;  /* 0x000000707171723e */ /* 0x000fe400048060ff */
[----:B------:R-:W-:Y:S01]  /*9330*/  F2FP.SATFINITE.E5M2.F32.PACK_AB_MERGE_C R51, R51, R50, RZ ;  /* 0x000000323333723e */ /* 0x000fe200048060ff */
[----:B------:R-:W-:Y:S01]  /*9340*/  IMAD.X R7, R7, 0x1, R133, P5 ;  /* 0x0000000107077824 */ /* 0x000fe200028e0685 */
[----:B------:R-:W-:Y:S02]  /*9350*/  SHF.R.S32.HI R10, RZ, 0x1f, R68 ;  /* 0x0000001fff0a7819 */ /* 0x000fe40000011444 */
[----:B------:R-:W-:-:S02]  /*9360*/  IADD3 R8, P5, PT, R68, R132, RZ ;  /* 0x0000008444087210 */ /* 0x000fc40007fbe0ff */
[----:B------:R-:W-:Y:S01]  /*9370*/  @P4 STG.E.U8 desc[UR24][R6.64], R13 ;  /* 0x0000000d06004986 */ /* 0x000fe2000c101118 */
[----:B0-----:R-:W-:Y:S01]  /*9380*/  VIADD R4, R0, 0x2e ;  /* 0x0000002e00047836 */ /* 0x001fe20000000000 */
[----:B------:R-:W-:Y:S01]  /*9390*/  PRMT R11, R47, 0x9910, RZ ;  /* 0x000099102f0b7816 */ /* 0x000fe200000000ff */
[----:B------:R-:W-:Y:S01]  /*93a0*/  IMAD.X R9, R10, 0x1, R134, P5 ;  /* 0x000000010a097824 */ /* 0x000fe200028e0686 */
[----:B-----5:R-:W-:Y:S01]  /*93b0*/  ISETP.LT.AND P5, PT, R3, UR14, !P1 ;  /* 0x0000000e03007c0c */ /* 0x020fe2000cfa1270 */
[----:B------:R-:W-:Y:S01]  /*93c0*/  VIADD R5, R0, 0x2f ;  /* 0x0000002f00057836 */ /* 0x000fe20000000000 */
[----:B------:R-:W-:Y:S01]  /*93d0*/  ISETP.GE.AND P4, PT, R4, UR4, PT ;  /* 0x0000000404007c0c */ /* 0x000fe2000bf86270 */
[----:B------:R-:W0:Y:S01]  /*93e0*/  LDCU UR4, c[0x0][0x39c] ;  /* 0x00007380ff0477ac */ /* 0x000e220008000800 */
[----:B------:R5:W-:Y:S01]  /*93f0*/  @P6 STG.E.U8 desc[UR24][R8.64], R47 ;  /* 0x0000002f08006986 */ /* 0x000be2000c101118 */
[C---:B------:R-:W-:Y:S01]  /*9400*/  IADD3 R4, P6, PT, R68.reuse, R135, RZ ;  /* 0x0000008744047210 */ /* 0x040fe20007fde0ff */
[----:B------:R-:W-:Y:S01]  /*9410*/  VIADD R68, R68, UR32 ;  /* 0x0000002044447c36 */ /* 0x000fe20008000000 */
[----:B--2---:R-:W-:Y:S01]  /*9420*/  ISETP.GE.AND P1, PT, R5, UR6, PT ;  /* 0x0000000605007c0c */ /* 0x004fe2000bf26270 */
[----:B------:R-:W2:Y:S01]  /*9430*/  LDCU UR6, c[0x0][0x398] ;  /* 0x00007300ff0677ac */ /* 0x000ea20008000800 */
[----:B------:R-:W-:Y:S01]  /*9440*/  SHF.R.S32.HI R11, RZ, 0x8, R11 ;  /* 0x00000008ff0b7819 */ /* 0x000fe2000001140b */
[----:B------:R-:W-:Y:S01]  /*9450*/  IMAD.X R5, R10, 0x1, R133, P6 ;  /* 0x000000010a057824 */ /* 0x000fe200030e0685 */
[----:B-1----:R-:W-:Y:S01]  /*9460*/  ISETP.LT.AND P6, PT, R2, UR11, !P0 ;  /* 0x0000000b02007c0c */ /* 0x002fe2000c7c1270 */
[----:B------:R-:W1:Y:S01]  /*9470*/  LDCU UR11, c[0x0][0x398] ;  /* 0x00007300ff0b77ac */ /* 0x000e620008000800 */
[----:B----4-:R-:W-:-:S02]  /*9480*/  ISETP.LT.AND P0, PT, R3, UR8, !P0 ;  /* 0x0000000803007c0c */ /* 0x010fc4000c701270 */
[----:B------:R4:W-:Y:S01]  /*9490*/  @P5 STG.E.U8 desc[UR24][R4.64], R111 ;  /* 0x0000006f04005986 */ /* 0x0009e2000c101118 */
[----:B-----5:R-:W-:Y:S01]  /*94a0*/  SHF.R.S32.HI R8, RZ, 0x1f, R68 ;  /* 0x0000001fff087819 */ /* 0x020fe20000011444 */
[----:B------:R-:W5:Y:S01]  /*94b0*/  LDCU UR8, c[0x0][0x398] ;  /* 0x00007300ff0877ac */ /* 0x000f620008000800 */
[----:B------:R-:W-:Y:S02]  /*94c0*/  IADD3 R6, P5, PT, R68, R132, RZ ;  /* 0x0000008444067210 */ /* 0x000fe40007fbe0ff */
[----:B------:R-:W-:Y:S02]  /*94d0*/  PRMT R13, R111, 0x9910, RZ ;  /* 0x000099106f0d7816 */ /* 0x000fe400000000ff */
[----:B------:R-:W-:Y:S01]  /*94e0*/  F2FP.SATFINITE.E5M2.F32.PACK_AB_MERGE_C R115, R115, R114, RZ ;  /* 0x000000727373723e */ /* 0x000fe200048060ff */
[----:B------:R-:W-:Y:S01]  /*94f0*/  IMAD.X R7, R8, 0x1, R134, P5 ;  /* 0x0000000108077824 */ /* 0x000fe200028e0686 */
[----:B------:R-:W-:Y:S02]  /*9500*/  SHF.R.S32.HI R13, RZ, 0x8, R13 ;  /* 0x00000008ff0d7819 */ /* 0x000fe4000001140d */
[----:B--2---:R-:W-:Y:S01]  /*9510*/  ISETP.LT.AND P5, PT, R2, UR6, !P3 ;  /* 0x0000000602007c0c */ /* 0x004fe2000dfa1270 */
[----:B------:R-:W2:Y:S01]  /*9520*/  LDCU UR6, c[0x0][0x398] ;  /* 0x00007300ff0677ac */ /* 0x000ea20008000800 */
[----:B------:R0:W-:Y:S01]  /*9530*/  @P6 STG.E.U8 desc[UR24][R6.64], R11 ;  /* 0x0000000b06006986 */ /* 0x0001e2000c101118 */
[C---:B----4-:R-:W-:Y:S01]  /*9540*/  IADD3 R4, P6, PT, R68.reuse, R135, RZ ;  /* 0x0000008744047210 */ /* 0x050fe20007fde0ff */
[----:B------:R-:W-:Y:S01]  /*9550*/  VIADD R68, R68, UR32 ;  /* 0x0000002044447c36 */ /* 0x000fe20008000000 */
[----:B-1----:R-:W-:Y:S01]  /*9560*/  ISETP.LT.AND P3, PT, R3, UR11, !P3 ;  /* 0x0000000b03007c0c */ /* 0x002fe2000df61270 */
[----:B------:R-:W1:Y:S01]  /*9570*/  LDCU UR11, c[0x0][0x398] ;  /* 0x00007300ff0b77ac */ /* 0x000e620008000800 */
[----:B------:R-:W-:Y:S01]  /*9580*/  F2FP.SATFINITE.E5M2.F32.PACK_AB_MERGE_C R53, R53, R52, RZ ;  /* 0x000000343535723e */ /* 0x000fe200048060ff */
[----:B------:R-:W-:Y:S01]  /*9590*/  IMAD.X R5, R8, 0x1, R133, P6 ;  /* 0x0000000108057824 */ /* 0x000fe200030e0685 */
[----:B------:R-:W-:Y:S01]  /*95a0*/  SHF.R.S32.HI R12, RZ, 0x1f, R68 ;  /* 0x0000001fff0c7819 */ /* 0x000fe20000011444 */
[C---:B------:R-:W-:Y:S01]  /*95b0*/  VIADD R10, R68.reuse, UR32 ;  /* 0x00000020440a7c36 */ /* 0x040fe20008000000 */
[----:B------:R-:W-:-:S02]  /*95c0*/  IADD3 R8, P6, PT, R68, R132, RZ ;  /* 0x0000008444087210 */ /* 0x000fc40007fde0ff */
[----:B------:R4:W-:Y:S01]  /*95d0*/  @P0 STG.E.U8 desc[UR24][R4.64], R13 ;  /* 0x0000000d04000986 */ /* 0x0009e2000c101118 */
[----:B0-----:R-:W-:Y:S01]  /*95e0*/  VIADD R6, R0, 0x30 ;  /* 0x0000003000067836 */ /* 0x001fe20000000000 */
[----:B------:R-:W-:Y:S01]  /*95f0*/  SHF.R.S32.HI R14, RZ, 0x1f, R10 ;  /* 0x0000001fff0e7819 */ /* 0x000fe2000001140a */
[--C-:B------:R-:W-:Y:S01]  /*9600*/  IMAD.X R9, R12, 0x1, R134.reuse, P6 ;  /* 0x000000010c097824 */ /* 0x100fe200030e0686 */
[----:B------:R-:W-:Y:S02]  /*9610*/  PRMT R11, R49, 0x9910, RZ ;  /* 0x00009910310b7816 */ /* 0x000fe400000000ff */
[----:B------:R-:W-:Y:S01]  /*9620*/  ISETP.GE.AND P0, PT, R6, UR4, PT ;  /* 0x0000000406007c0c */ /* 0x000fe2000bf06270 */
[----:B------:R-:W0:Y:S01]  /*9630*/  LDCU UR4, c[0x0][0x39c] ;  /* 0x00007380ff0477ac */ /* 0x000e220008000800 */
[----:B------:R-:W-:Y:S01]  /*9640*/  IADD3 R6, P6, PT, R68, R135, RZ ;  /* 0x0000008744067210 */ /* 0x000fe20007fde0ff */
[----:B------:R1:W-:Y:S01]  /*9650*/  @P5 STG.E.U8 desc[UR24][R8.64], R49 ;  /* 0x0000003108005986 */ /* 0x0003e2000c101118 */
[----:B-----5:R-:W-:Y:S01]  /*9660*/  ISETP.LT.AND P5, PT, R2, UR8, !P2 ;  /* 0x0000000802007c0c */ /* 0x020fe2000d7a1270 */
[----:B------:R-:W5:Y:S01]  /*9670*/  LDCU UR8, c[0x0][0x398] ;  /* 0x00007300ff0877ac */ /* 0x000f620008000800 */
[----:B------:R-:W-:Y:S01]  /*9680*/  SHF.R.S32.HI R11, RZ, 0x8, R11 ;  /* 0x00000008ff0b7819 */ /* 0x000fe2000001140b */
[----:B------:R-:W-:Y:S01]  /*9690*/  IMAD.X R7, R12, 0x1, R133, P6 ;  /* 0x000000010c077824 */ /* 0x000fe200030e0685 */
[----:B----4-:R-:W-:Y:S01]  /*96a0*/  IADD3 R4, P6, PT, R10, R132, RZ ;  /* 0x000000840a047210 */ /* 0x010fe20007fde0ff */
[----:B------:R-:W-:Y:S01]  /*96b0*/  VIADD R12, R0, 0x32 ;  /* 0x00000032000c7836 */ /* 0x000fe20000000000 */
[----:B--2---:R-:W-:Y:S01]  /*96c0*/  ISETP.LT.AND P2, PT, R3, UR6, !P2 ;  /* 0x0000000603007c0c */ /* 0x004fe2000d741270 */
[----:B------:R-:W2:Y:S01]  /*96d0*/  LDCU UR6, c[0x0][0x398] ;  /* 0x00007300ff0677ac */ /* 0x000ea20008000800 */
[----:B------:R4:W-:Y:S01]  /*96e0*/  @P3 STG.E.U8 desc[UR24][R6.64], R113 ;  /* 0x0000007106003986 */ /* 0x0009e2000c101118 */
[----:B------:R-:W-:Y:S01]  /*96f0*/  IMAD.X R5, R14, 0x1, R134, P6 ;  /* 0x000000010e057824 */ /* 0x000fe200030e0686 */
[----:B------:R-:W-:Y:S01]  /*9700*/  PRMT R13, R113, 0x9910, RZ ;  /* 0x00009910710d7816 */ /* 0x000fe200000000ff */
[----:B-1----:R-:W-:Y:S01]  /*9710*/  VIADD R8, R0, 0x31 ;  /* 0x0000003100087836 */ /* 0x002fe20000000000 */
[----:B------:R-:W-:-:S02]  /*9720*/  F2FP.SATFINITE.E5M2.F32.PACK_AB_MERGE_C R117, R117, R116, RZ ;  /* 0x000000747575723e */ /* 0x000fc400048060ff */
[----:B------:R1:W-:Y:S01]  /*9730*/  @P5 STG.E.U8 desc[UR24][R4.64], R11 ;  /* 0x0000000b04005986 */ /* 0x0003e2000c101118 */
[----:B------:R-:W-:Y:S02]  /*9740*/  SHF.R.S32.HI R13, RZ, 0x8, R13 ;  /* 0x00000008ff0d7819 */ /* 0x000fe4000001140d */
[----:B0-----:R-:W-:Y:S01]  /*9750*/  ISETP.GE.AND P3, PT, R8, UR4, PT ;  /* 0x0000000408007c0c */ /* 0x001fe2000bf66270 */
[----:B------:R-:W0:Y:S01]  /*9760*/  LDCU UR4, c[0x0][0x39c] ;  /* 0x00007380ff0477ac */ /* 0x000e220008000800 */
[C---:B------:R-:W-:Y:S01]  /*9770*/  IADD3 R8, P6, PT, R10.reuse, R135, RZ ;  /* 0x000000870a087210 */ /* 0x040fe20007fde0ff */
[----:B------:R-:W-:Y:S01]  /*9780*/  VIADD R10, R10, UR32 ;  /* 0x000000200a0a7c36 */ /* 0x000fe20008000000 */
[----:B---3--:R-:W-:Y:S02]  /*9790*/  ISETP.LT.AND P5, PT, R2, UR12, !P4 ;  /* 0x0000000c02007c0c */ /* 0x008fe4000e7a1270 */
[----:B-----5:R-:W-:Y:S01]  /*97a0*/  ISETP.LT.AND P4, PT, R3, UR8, !P4 ;  /* 0x0000000803007c0c */ /* 0x020fe2000e781270 */
[----:B------:R-:W-:Y:S01]  /*97b0*/  IMAD.X R9, R14, 0x1, R133, P6 ;  /* 0x000000010e097824 */ /* 0x000fe200030e0685 */
[----:B----4-:R-:W-:Y:S01]  /*97c0*/  SHF.R.S32.HI R7, RZ, 0x1f, R10 ;  /* 0x0000001fff077819 */ /* 0x010fe2000001140a */
[----:B------:R-:W3:Y:S01]  /*97d0*/  LDCU UR8, c[0x0][0x398] ;  /* 0x00007300ff0877ac */ /* 0x000ee20008000800 */
[----:B-1----:R-:W-:-:S02]  /*97e0*/  IADD3 R4, P6, PT, R10, R132, RZ ;  /* 0x000000840a047210 */ /* 0x002fc40007fde0ff */
[----:B------:R1:W-:Y:S01]  /*97f0*/  @P2 STG.E.U8 desc[UR24][R8.64], R13 ;  /* 0x0000000d08002986 */ /* 0x0003e2000c101118 */
[C---:B------:R-:W-:Y:S01]  /*9800*/  IADD3 R6, P2, PT, R10.reuse, R135, RZ ;  /* 0x000000870a067210 */ /* 0x040fe20007f5e0ff */
[----:B------:R-:W-:Y:S01]  /*9810*/  VIADD R10, R10, UR32 ;  /* 0x000000200a0a7c36 */ /* 0x000fe20008000000 */
[----:B------:R-:W-:Y:S01]  /*9820*/  PRMT R11, R51, 0x9910, RZ ;  /* 0x00009910330b7816 */ /* 0x000fe200000000ff */
[----:B------:R-:W-:Y:S01]  /*9830*/  IMAD.X R5, R7, 0x1, R134, P6 ;  /* 0x0000000107057824 */ /* 0x000fe200030e0686 */
[----:B------:R-:W-:Y:S01]  /*9840*/  F2FP.SATFINITE.E5M2.F32.PACK_AB_MERGE_C R55, R55, R54, RZ ;  /* 0x000000363737723e */ /* 0x000fe200048060ff */
[----:B------:R-:W-:Y:S01]  /*9850*/  IMAD.X R7, R7, 0x1, R133, P2 ;  /* 0x0000000107077824 */ /* 0x000fe200010e0685 */
[----:B0-----:R-:W-:Y:S01]  /*9860*/  ISETP.GE.AND P6, PT, R12, UR4, PT ;  /* 0x000000040c007c0c */ /* 0x001fe2000bfc6270 */
[----:B------:R-:W0:Y:S01]  /*9870*/  LDCU UR4, c[0x0][0x39c] ;  /* 0x00007380ff0477ac */ /* 0x000e220008000800 */
[----:B------:R-:W-:Y:S01]  /*9880*/  @P5 STG.E.U8 desc[UR24][R4.64], R51 ;  /* 0x0000003304005986 */ /* 0x000fe2000c101118 */
[----:B------:R-:W-:Y:S01]  /*9890*/  SHF.R.S32.HI R12, RZ, 0x1f, R10 ;  /* 0x0000001fff0c7819 */ /* 0x000fe2000001140a */
[----:B-1----:R-:W-:-:S02]  /*98a0*/  VIADD R9, R0, 0x33 ;  /* 0x0000003300097836 */ /* 0x002fc40000000000 */
[----:B------:R1:W-:Y:S01]  /*98b0*/  @P4 STG.E.U8 desc[UR24][R6.64], R115 ;  /* 0x0000007306004986 */ /* 0x0003e2000c101118 */
[----:B--2---:R-:W-:Y:S01]  /*98c0*/  ISETP.LT.AND P4, PT, R2, UR6, !P1 ;  /* 0x0000000602007c0c */ /* 0x004fe2000cf81270 */
[----:B------:R-:W2:Y:S01]  /*98d0*/  LDCU UR6, c[0x0][0x39c] ;  /* 0x00007380ff0677ac */ /* 0x000ea20008000800 */
[----:B------:R-:W-:Y:S02]  /*98e0*/  IADD3 R8, P5, PT, R10, R132, RZ ;  /* 0x000000840a087210 */ /* 0x000fe40007fbe0ff */
[----:B---3--:R-:W-:Y:S01]  /*98f0*/  ISETP.LT.AND P1, PT, R3, UR8, !P1 ;  /* 0x0000000803007c0c */ /* 0x008fe2000cf21270 */
[----:B------:R-:W3:Y:S01]  /*9900*/  LDCU UR8, c[0x0][0x398] ;  /* 0x00007300ff0877ac */ /* 0x000ee20008000800 */
[----:B------:R-:W-:Y:S02]  /*9910*/  SHF.R.S32.HI R11, RZ, 0x8, R11 ;  /* 0x00000008ff0b7819 */ /* 0x000fe4000001140b */
[----:B------:R-:W-:Y:S02]  /*9920*/  PRMT R13, R115, 0x9910, RZ ;  /* 0x00009910730d7816 */ /* 0x000fe400000000ff */
[----:B------:R-:W-:Y:S01]  /*9930*/  F2FP.SATFINITE.E5M2.F32.PACK_AB_MERGE_C R119, R119, R118, RZ ;  /* 0x000000767777723e */ /* 0x000fe200048060ff */
[----:B-1----:R-:W-:Y:S01]  /*9940*/  VIADD R7, R0, 0x34 ;  /* 0x0000003400077836 */ /* 0x002fe20000000000 */
[----:B0-----:R-:W-:Y:S01]  /*9950*/  ISETP.GE.AND P2, PT, R9, UR4, PT ;  /* 0x0000000409007c0c */ /* 0x001fe2000bf46270 */
[----:B------:R-:W0:Y:S01]  /*9960*/  LDCU UR4, c[0x0][0x398] ;  /* 0x00007300ff0477ac */ /* 0x000e220008000800 */
[----:B------:R-:W-:Y:S01]  /*9970*/  IMAD.X R9, R12, 0x1, R134, P5 ;  /* 0x000000010c097824 */ /* 0x000fe200028e0686 */
[C---:B------:R-:W-:Y:S01]  /*9980*/  IADD3 R4, P5, PT, R10.reuse, R135, RZ ;  /* 0x000000870a047210 */ /* 0x040fe20007fbe0ff */
[----:B------:R-:W-:Y:S01]  /*9990*/  VIADD R10, R10, UR32 ;  /* 0x000000200a0a7c36 */ /* 0x000fe20008000000 */
[----:B------:R-:W-:-:S02]  /*99a0*/  SHF.R.S32.HI R13, RZ, 0x8, R13 ;  /* 0x00000008ff0d7819 */ /* 0x000fc4000001140d */
[----:B------:R1:W-:Y:S01]  /*99b0*/  @P4 STG.E.U8 desc[UR24][R8.64], R11 ;  /* 0x0000000b08004986 */ /* 0x0003e2000c101118 */
[----:B------:R-:W-:Y:S01]  /*99c0*/  ISETP.LT.AND P4, PT, R2, UR11, !P0 ;  /* 0x0000000b02007c0c */ /* 0x000fe2000c781270 */
[----:B------:R-:W-:Y:S01]  /*99d0*/  IMAD.X R5, R12, 0x1, R133, P5 ;  /* 0x000000010c057824 */ /* 0x000fe200028e0685 */
[----:B------:R-:W-:Y:S02]  /*99e0*/  SHF.R.S32.HI R12, RZ, 0x1f, R10 ;  /* 0x0000001fff0c7819 */ /* 0x000fe4000001140a */
[----:B------:R-:W-:Y:S02]  /*99f0*/  IADD3 R6, P5, PT, R10, R132, RZ ;  /* 0x000000840a067210 */ /* 0x000fe40007fbe0ff */
[----:B------:R4:W-:Y:S01]  /*9a00*/  @P1 STG.E.U8 desc[UR24][R4.64], R13 ;  /* 0x0000000d04001986 */ /* 0x0009e2000c101118 */
[----:B--2---:R-:W-:Y:S01]  /*9a10*/  ISETP.GE.AND P1, PT, R7, UR6, PT ;  /* 0x0000000607007c0c */ /* 0x004fe2000bf26270 */
[----:B------:R-:W2:Y:S01]  /*9a20*/  LDCU UR6, c[0x0][0x398] ;  /* 0x00007300ff0677ac */ /* 0x000ea20008000800 */
[----:B------:R-:W-:Y:S01]  /*9a30*/  IMAD.X R7, R12, 0x1, R134, P5 ;  /* 0x000000010c077824 */ /* 0x000fe200028e0686 */
[----:B------:R-:W-:-:S02]  /*9a40*/  F2FP.SATFINITE.E5M2.F32.PACK_AB_MERGE_C R57, R57, R56, RZ ;  /* 0x000000383939723e */ /* 0x000fc400048060ff */
[----:B0-----:R-:W-:Y:S01]  /*9a50*/  ISETP.LT.AND P0, PT, R3, UR4, !P0 ;  /* 0x0000000403007c0c */ /* 0x001fe2000c701270 */
[----:B------:R-:W0:Y:S01]  /*9a60*/  LDCU UR4, c[0x0][0x398] ;  /* 0x00007300ff0477ac */ /* 0x000e220008000800 */
[C---:B-1----:R-:W-:Y:S01]  /*9a70*/  IADD3 R8, P5, PT, R10.reuse, R135, RZ ;  /* 0x000000870a087210 */ /* 0x042fe20007fbe0ff */
[----:B------:R-:W-:Y:S01]  /*9a80*/  VIADD R10, R10, UR32 ;  /* 0x000000200a0a7c36 */ /* 0x000fe20008000000 */
[----:B------:R1:W-:Y:S01]  /*9a90*/  @P4 STG.E.U8 desc[UR24][R6.64], R53 ;  /* 0x0000003506004986 */ /* 0x0003e2000c101118 */
[----:B---3--:R-:W-:Y:S01]  /*9aa0*/  ISETP.LT.AND P4, PT, R2, UR8, !P3 ;  /* 0x0000000802007c0c */ /* 0x008fe2000df81270 */
[----:B----4-:R-:W-:Y:S01]  /*9ab0*/  VIADD R5, R0, 0x35 ;  /* 0x0000003500057836 */ /* 0x010fe20000000000 */
[----:B------:R-:W-:Y:S01]  /*9ac0*/  PRMT R11, R53, 0x9910, RZ ;  /* 0x00009910350b7816 */ /* 0x000fe200000000ff */
[----:B------:R-:W-:Y:S01]  /*9ad0*/  IMAD.X R9, R12, 0x1, R133, P5 ;  /* 0x000000010c097824 */ /* 0x000fe200028e0685 */
[----:B------:R-:W-:Y:S01]  /*9ae0*/  SHF.R.S32.HI R12, RZ, 0x1f, R10 ;  /* 0x0000001fff0c7819 */ /* 0x000fe2000001140a */
[----:B------:R-:W3:Y:S01]  /*9af0*/  LDCU UR8, c[0x0][0x398] ;  /* 0x00007300ff0877ac */ /* 0x000ee20008000800 */
[----:B------:R-:W-:-:S02]  /*9b00*/  IADD3 R4, P5, PT, R10, R132, RZ ;  /* 0x000000840a047210 */ /* 0x000fc40007fbe0ff */
[----:B------:R4:W-:Y:S01]  /*9b10*/  @P0 STG.E.U8 desc[UR24][R8.64], R117 ;  /* 0x0000007508000986 */ /* 0x0009e2000c101118 */
[----:B------:R-:W-:Y:S01]  /*9b20*/  ISETP.GE.AND P0, PT, R5, UR7, PT ;  /* 0x0000000705007c0c */ /* 0x000fe2000bf06270 */
[----:B------:R-:W5:Y:S01]  /*9b30*/  LDCU UR7, c[0x0][0x398] ;  /* 0x00007300ff0777ac */ /* 0x000f620008000800 */
[----:B------:R-:W-:Y:S01]  /*9b40*/  IMAD.X R5, R12, 0x1, R134, P5 ;  /* 0x000000010c057824 */ /* 0x000fe200028e0686 */
[----:B------:R-:W-:Y:S02]  /*9b50*/  SHF.R.S32.HI R11, RZ, 0x8, R11 ;  /* 0x00000008ff0b7819 */ /* 0x000fe4000001140b */
[----:B--2---:R-:W-:Y:S01]  /*9b60*/  ISETP.LT.AND P3, PT, R3, UR6, !P3 ;  /* 0x0000000603007c0c */ /* 0x004fe2000df61270 */
[----:B------:R-:W2:Y:S01]  /*9b70*/  LDCU UR6, c[0x0][0x398] ;  /* 0x00007300ff0677ac */ /* 0x000ea20008000800 */
[----:B------:R-:W-:Y:S01]  /*9b80*/  PRMT R13, R117, 0x9910, RZ ;  /* 0x00009910750d7816 */ /* 0x000fe200000000ff */
[----:B------:R2:W-:Y:S01]  /*9b90*/  @P4 STG.E.U8 desc[UR24][R4.64], R11 ;  /* 0x0000000b04004986 */ /* 0x0005e2000c101118 */
[C---:B-1----:R-:W-:Y:S01]  /*9ba0*/  IADD3 R6, P4, PT, R10.reuse, R135, RZ ;  /* 0x000000870a067210 */ /* 0x042fe20007f9e0ff */
[----:B------:R-:W-:Y:S01]  /*9bb0*/  VIADD R10, R10, UR32 ;  /* 0x000000200a0a7c36 */ /* 0x000fe20008000000 */
[----:B------:R-:W-:Y:S01]  /*9bc0*/  SHF.R.S32.HI R13, RZ, 0x8, R13 ;  /* 0x00000008ff0d7819 */ /* 0x000fe2000001140d */
[----:B----4-:R-:W-:Y:S01]  /*9bd0*/  VIADD R9, R0, 0x36 ;  /* 0x0000003600097836 */ /* 0x010fe20000000000 */
[----:B0-----:R-:W-:Y:S01]  /*9be0*/  ISETP.LT.AND P5, PT, R2, UR4, !P6 ;  /* 0x0000000402007c0c */ /* 0x001fe2000f7a1270 */
[----:B------:R-:W-:Y:S01]  /*9bf0*/  IMAD.X R7, R12, 0x1, R133, P4 ;  /* 0x000000010c077824 */ /* 0x000fe200020e0685 */
[----:B------:R-:W-:Y:S01]  /*9c00*/  SHF.R.S32.HI R12, RZ, 0x1f, R10 ;  /* 0x0000001fff0c7819 */ /* 0x000fe2000001140a */
[----:B------:R-:W0:Y:S01]  /*9c10*/  LDCU UR4, c[0x0][0x398] ;  /* 0x00007300ff0477ac */ /* 0x000e220008000800 */
[----:B------:R-:W-:-:S02]  /*9c20*/  IADD3 R8, P4, PT, R10, R132, RZ ;  /* 0x000000840a087210 */ /* 0x000fc40007f9e0ff */
[----:B------:R1:W-:Y:S01]  /*9c30*/  @P3 STG.E.U8 desc[UR24][R6.64], R13 ;  /* 0x0000000d06003986 */ /* 0x0003e2000c101118 */
[----:B------:R-:W-:Y:S02]  /*9c40*/  ISETP.GE.AND P3, PT, R9, UR15, PT ;  /* 0x0000000f09007c0c */ /* 0x000fe4000bf66270 */
[----:B------:R-:W-:Y:S01]  /*9c50*/  IMAD.X R9, R12, 0x1, R134, P4 ;  /* 0x000000010c097824 */ /* 0x000fe200020e0686 */
[----:B-----5:R-:W-:Y:S01]  /*9c60*/  ISETP.LT.AND P4, PT, R3, UR7, !P6 ;  /* 0x0000000703007c0c */ /* 0x020fe2000f781270 */
[----:B------:R-:W4:Y:S01]  /*9c70*/  LDCU UR7, c[0x0][0x398] ;  /* 0x00007300ff0777ac */ /* 0x000f220008000800 */
[C---:B--2---:R-:W-:Y:S01]  /*9c80*/  IADD3 R4, P6, PT, R10.reuse, R135, RZ ;  /* 0x000000870a047210 */ /* 0x044fe20007fde0ff */
[----:B------:R-:W-:Y:S01]  /*9c90*/  VIADD R10, R10, UR32 ;  /* 0x000000200a0a7c36 */ /* 0x000fe20008000000 */
[----:B------:R2:W-:Y:S01]  /*9ca0*/  @P5 STG.E.U8 desc[UR24][R8.64], R55 ;  /* 0x0000003708005986 */ /* 0x0005e2000c101118 */
[----:B------:R-:W-:Y:S01]  /*9cb0*/  ISETP.LT.AND P5, PT, R2, UR6, !P2 ;  /* 0x0000000602007c0c */ /* 0x000fe2000d7a1270 */
[----:B------:R-:W5:Y:S01]  /*9cc0*/  LDCU UR6, c[0x0][0x398] ;  /* 0x00007300ff0677ac */ /* 0x000f620008000800 */
[----:B------:R-:W-:Y:S01]  /*9cd0*/  IMAD.X R5, R12, 0x1, R133, P6 ;  /* 0x000000010c057824 */ /* 0x000fe200030e0685 */
[----:B------:R-:W-:Y:S01]  /*9ce0*/  SHF.R.S32.HI R12, RZ, 0x1f, R10 ;  /* 0x0000001fff0c7819 */ /* 0x000fe2000001140a */
[----:B-1----:R-:W-:Y:S01]  /*9cf0*/  VIADD R7, R0, 0x37 ;  /* 0x0000003700077836 */ /* 0x002fe20000000000 */
[----:B------:R-:W-:-:S02]  /*9d00*/  IADD3 R6, P6, PT, R10, R132, RZ ;  /* 0x000000840a067210 */ /* 0x000fc40007fde0ff */
[----:B------:R-:W-:Y:S01]  /*9d10*/  PRMT R11, R55, 0x9910, RZ ;  /* 0x00009910370b7816 */ /* 0x000fe200000000ff */
[----:B------:R1:W-:Y:S01]  /*9d20*/  @P4 STG.E.U8 desc[UR24][R4.64], R119 ;  /* 0x0000007704004986 */ /* 0x0003e2000c101118 */
[----:B------:R-:W-:Y:S01]  /*9d30*/  ISETP.GE.AND P4, PT, R7, UR31, PT ;  /* 0x0000001f07007c0c */ /* 0x000fe2000bf86270 */
[----:B------:R-:W-:Y:S01]  /*9d40*/  IMAD.X R7, R12, 0x1, R134, P6 ;  /* 0x000000010c077824 */ /* 0x000fe200030e0686 */
[----:B0-----:R-:W-:Y:S01]  /*9d50*/  ISETP.LT.AND P2, PT, R3, UR4, !P2 ;  /* 0x0000000403007c0c */ /* 0x001fe2000d741270 */
[----:B------:R-:W0:Y:S01]  /*9d60*/  LDCU UR4, c[0x0][0x398] ;  /* 0x00007300ff0477ac */ /* 0x000e220008000800 */
[----:B------:R-:W-:Y:S02]  /*9d70*/  SHF.R.S32.HI R11, RZ, 0x8, R11 ;  /* 0x00000008ff0b7819 */ /* 0x000fe4000001140b */
[C---:B--2---:R-:W-:Y:S01]  /*9d80*/  IADD3 R8, P6, PT, R10.reuse, R135, RZ ;  /* 0x000000870a087210 */ /* 0x044fe20007fde0ff */
[----:B------:R-:W-:Y:S01]  /*9d90*/  VIADD R10, R10, UR32 ;  /* 0x000000200a0a7c36 */ /* 0x000fe20008000000 */
[----:B------:R-:W-:Y:S01]  /*9da0*/  PRMT R13, R119, 0x9910, RZ ;  /* 0x00009910770d7816 */ /* 0x000fe200000000ff */
[----:B------:R2:W-:Y:S01]  /*9db0*/  @P5 STG.E.U8 desc[UR24][R6.64], R11 ;  /* 0x0000000b06005986 */ /* 0x0005e2000c101118 */
[----:B----4-:R-:W-:Y:S01]  /*9dc0*/  ISETP.LT.AND P5, PT, R2, UR7, !P1 ;  /* 0x0000000702007c0c */ /* 0x010fe2000cfa1270 */
[----:B------:R-:W-:Y:S01]  /*9dd0*/  IMAD.X R9, R12, 0x1, R133, P6 ;  /* 0x000000010c097824 */ /* 0x000fe200030e0685 */
[----:B------:R-:W-:Y:S01]  /*9de0*/  SHF.R.S32.HI R13, RZ, 0x8, R13 ;  /* 0x00000008ff0d7819 */ /* 0x000fe2000001140d */
[----:B-1----:R-:W-:Y:S01]  /*9df0*/  VIADD R5, R0, 0x38 ;  /* 0x0000003800057836 */ /* 0x002fe20000000000 */
[----:B------:R-:W-:Y:S01]  /*9e00*/  SHF.R.S32.HI R12, RZ, 0x1f, R10 ;  /* 0x0000001fff0c7819 */ /* 0x000fe2000001140a */
[----:B------:R-:W1:Y:S01]  /*9e10*/  LDCU UR7, c[0x0][0x398] ;  /* 0x00007300ff0777ac */ /* 0x000e620008000800 */
[----:B------:R-:W-:Y:S01]  /*9e20*/  IADD3 R4, P6, PT, R10, R132, RZ ;  /* 0x000000840a047210 */ /* 0x000fe20007fde0ff */
[----:B------:R4:W-:Y:S01]  /*9e30*/  @P2 STG.E.U8 desc[UR24][R8.64], R13 ;  /* 0x0000000d08002986 */ /* 0x0009e2000c101118 */
[----:B------:R-:W-:-:S02]  /*9e40*/  ISETP.GE.AND P2, PT, R5, UR29, PT ;  /* 0x0000001d05007c0c */ /* 0x000fc4000bf46270 */
[----:B-----5:R-:W-:Y:S01]  /*9e50*/  ISETP.LT.AND P1, PT, R3, UR6, !P1 ;  /* 0x0000000603007c0c */ /* 0x020fe2000cf21270 */
[----:B------:R-:W-:Y:S01]  /*9e60*/  IMAD.X R5, R12, 0x1, R134, P6 ;  /* 0x000000010c057824 */ /* 0x000fe200030e0686 */
[----:B------:R-:W5:Y:S01]  /*9e70*/  LDCU UR6, c[0x0][0x398] ;  /* 0x00007300ff0677ac */ /* 0x000f620008000800 */
[C---:B--2---:R-:W-:Y:S01]  /*9e80*/  IADD3 R6, P6, PT, R10.reuse, R135, RZ ;  /* 0x000000870a067210 */ /* 0x044fe20007fde0ff */
[----:B------:R-:W-:Y:S01]  /*9e90*/  VIADD R10, R10, UR32 ;  /* 0x000000200a0a7c36 */ /* 0x000fe20008000000 */
[----:B------:R-:W-:Y:S01]  /*9ea0*/  F2FP.SATFINITE.E5M2.F32.PACK_AB_MERGE_C R121, R121, R120, RZ ;  /* 0x000000787979723e */ /* 0x000fe200048060ff */
[----:B------:R2:W-:Y:S01]  /*9eb0*/  @P5 STG.E.U8 desc[UR24][R4.64], R57 ;  /* 0x0000003904005986 */ /* 0x0005e2000c101118 */
[----:B0-----:R-:W-:Y:S01]  /*9ec0*/  ISETP.LT.AND P5, PT, R2, UR4, !P0 ;  /* 0x0000000402007c0c */ /* 0x001fe2000c7a1270 */
[----:B------:R-:W-:Y:S01]  /*9ed0*/  IMAD.X R7, R12, 0x1, R133, P6 ;  /* 0x000000010c077824 */ /* 0x000fe200030e0685 */
[----:B------:R-:W-:Y:S01]  /*9ee0*/  SHF.R.S32.HI R12, RZ, 0x1f, R10 ;  /* 0x0000001fff0c7819 */ /* 0x000fe2000001140a */
[----:B----4-:R-:W-:Y:S01]  /*9ef0*/  VIADD R9, R0, 0x39 ;  /* 0x0000003900097836 */ /* 0x010fe20000000000 */
[----:B------:R-:W-:Y:S01]  /*9f00*/  IADD3 R8, P6, PT, R10, R132, RZ ;  /* 0x000000840a087210 */ /* 0x000fe20007fde0ff */
[----:B------:R-:W0:Y:S01]  /*9f10*/  LDCU UR4, c[0x0][0x398] ;  /* 0x00007300ff0477ac */ /* 0x000e220008000800 */
[----:B------:R-:W-:Y:S01]  /*9f20*/  PRMT R11, R57, 0x9910, RZ ;  /* 0x00009910390b7816 */ /* 0x000fe200000000ff */
[----:B------:R4:W-:Y:S01]  /*9f30*/  @P1 STG.E.U8 desc[UR24][R6.64], R121 ;  /* 0x0000007906001986 */ /* 0x0009e2000c101118 */
[----:B------:R-:W-:Y:S01]  /*9f40*/  ISETP.GE.AND P1, PT, R9, UR27, PT ;  /* 0x0000001b09007c0c */ /* 0x000fe2000bf26270 */
[----:B------:R-:W-:Y:S01]  /*9f50*/  IMAD.X R9, R12, 0x1, R134, P6 ;  /* 0x000000010c097824 */ /* 0x000fe200030e0686 */
[----:B-1----:R-:W-:Y:S01]  /*9f60*/  ISETP.LT.AND P0, PT, R3, UR7, !P0 ;  /* 0x0000000703007c0c */ /* 0x002fe2000c701270 */
[----:B------:R-:W1:Y:S01]  /*9f70*/  LDCU UR7, c[0x0][0x398] ;  /* 0x00007300ff0777ac */ /* 0x000e620008000800 */
[----:B------:R-:W-:-:S02]  /*9f80*/  SHF.R.S32.HI R11, RZ, 0x8, R11 ;  /* 0x00000008ff0b7819 */ /* 0x000fc4000001140b */
[C---:B--2---:R-:W-:Y:S01]  /*9f90*/  IADD3 R4, P6, PT, R10.reuse, R135, RZ ;  /* 0x000000870a047210 */ /* 0x044fe20007fde0ff */
[----:B------:R-:W-:Y:S01]  /*9fa0*/  VIADD R10, R10, UR32 ;  /* 0x000000200a0a7c36 */ /* 0x000fe20008000000 */
[----:B------:R-:W-:Y:S01]  /*9fb0*/  PRMT R13, R121, 0x9910, RZ ;  /* 0x00009910790d7816 */ /* 0x000fe200000000ff */
[----:B------:R2:W-:Y:S01]  /*9fc0*/  @P5 STG.E.U8 desc[UR24][R8.64], R11 ;  /* 0x0000000b08005986 */ /* 0x0005e2000c101118 */
[----:B-----5:R-:W-:Y:S01]  /*9fd0*/  ISETP.LT.AND P5, PT, R2, UR6, !P3 ;  /* 0x0000000602007c0c */ /* 0x020fe2000dfa1270 */
[----:B------:R-:W-:Y:S01]  /*9fe0*/  IMAD.X R5, R12, 0x1, R133, P6 ;  /* 0x000000010c057824 */ /* 0x000fe200030e0685 */
[----:B------:R-:W-:Y:S01]  /*9ff0*/  SHF.R.S32.HI R13, RZ, 0x8, R13 ;  /* 0x00000008ff0d7819 */ /* 0x000fe2000001140d */
[----:B----4-:R-:W-:Y:S01]  /*a000*/  VIADD R7, R0, 0x3a ;  /* 0x0000003a00077836 */ /* 0x010fe20000000000 */
[----:B------:R-:W-:Y:S01]  /*a010*/  SHF.R.S32.HI R12, RZ, 0x1f, R10 ;  /* 0x0000001fff0c7819 */ /* 0x000fe2000001140a */
[----:B------:R-:W4:Y:S01]  /*a020*/  LDCU UR6, c[0x0][0x398] ;  /* 0x00007300ff0677ac */ /* 0x000f220008000800 */
[----:B------:R-:W-:Y:S01]  /*a030*/  IADD3 R6, P6, PT, R10, R132, RZ ;  /* 0x000000840a067210 */ /* 0x000fe20007fde0ff */
[----:B------:R5:W-:Y:S01]  /*a040*/  @P0 STG.E.U8 desc[UR24][R4.64], R13 ;  /* 0x0000000d04000986 */ /* 0x000be2000c101118 */
[----:B------:R-:W-:-:S02]  /*a050*/  ISETP.GE.AND P0, PT, R7, UR23, PT ;  /* 0x0000001707007c0c */ /* 0x000fc4000bf06270 */
[----:B0-----:R-:W-:Y:S01]  /*a060*/  ISETP.LT.AND P3, PT, R3, UR4, !P3 ;  /* 0x0000000403007c0c */ /* 0x001fe2000df61270 */
[----:B------:R-:W-:Y:S01]  /*a070*/  IMAD.X R7, R12, 0x1, R134, P6 ;  /* 0x000000010c077824 */ /* 0x000fe200030e0686 */
[----:B------:R-:W-:Y:S01]  /*a080*/  F2FP.SATFINITE.E5M2.F32.PACK_AB_MERGE_C R59, R59, R58, RZ ;  /* 0x0000003a3b3b723e */ /* 0x000fe200048060ff */
[----:B------:R-:W0:Y:S01]  /*a090*/  LDCU UR4, c[0x0][0x398] ;  /* 0x00007300ff0477ac */ /* 0x000e220008000800 */
[C---:B--2---:R-:W-:Y:S01]  /*a0a0*/  IADD3 R8, P6, PT, R10.reuse, R135, RZ ;  /* 0x000000870a087210 */ /* 0x044fe20007fde0ff */
[----:B------:R-:W-:Y:S01]  /*a0b0*/  VIADD R10, R10, UR32 ;  /* 0x000000200a0a7c36 */ /* 0x000fe20008000000 */
[----:B------:R-:W-:Y:S01]  /*a0c0*/  F2FP.SATFINITE.E5M2.F32.PACK_AB_MERGE_C R123, R123, R122, RZ ;  /* 0x0000007a7b7b723e */ /* 0x000fe200048060ff */
[----:B------:R2:W-:Y:S01]  /*a0d0*/  @P5 STG.E.U8 desc[UR24][R6.64], R59 ;  /* 0x0000003b06005986 */ /* 0x0005e2000c101118 */
[----:B-1----:R-:W-:Y:S01]  /*a0e0*/  ISETP.LT.AND P5, PT, R2, UR7, !P4 ;  /* 0x0000000702007c0c */ /* 0x002fe2000e7a1270 */
[----:B------:R-:W-:Y:S01]  /*a0f0*/  IMAD.X R9, R12, 0x1, R133, P6 ;  /* 0x000000010c097824 */ /* 0x000fe200030e0685 */
[----:B------:R-:W-:Y:S01]  /*a100*/  SHF.R.S32.HI R12, RZ, 0x1f, R10 ;  /* 0x0000001fff0c7819 */ /* 0x000fe2000001140a */
[----:B-----5:R-:W-:Y:S01]  /*a110*/  VIADD R5, R0, 0x3b ;  /* 0x0000003b00057836 */ /* 0x020fe20000000000 */
[----:B------:R-:W-:Y:S01]  /*a120*/  IADD3 R4, P6, PT, R10, R132, RZ ;  /* 0x000000840a047210 */ /* 0x000fe20007fde0ff */
[----:B------:R-:W1:Y:S01]  /*a130*/  LDCU UR7, c[0x0][0x398] ;  /* 0x00007300ff0777ac */ /* 0x000e620008000800 */
[----:B------:R-:W-:Y:S01]  /*a140*/  PRMT R11, R59, 0x9910, RZ ;  /* 0x000099103b0b7816 */ /* 0x000fe200000000ff */
[----:B------:R5:W-:Y:S01]  /*a150*/  @P3 STG.E.U8 desc[UR24][R8.64], R123 ;  /* 0x0000007b08003986 */ /* 0x000be2000c101118 */
[----:B------:R-:W-:Y:S01]  /*a160*/  ISETP.GE.AND P3, PT, R5, UR21, PT ;  /* 0x0000001505007c0c */ /* 0x000fe2000bf66270 */
[----:B------:R-:W-:Y:S01]  /*a170*/  IMAD.X R5, R12, 0x1, R134, P6 ;  /* 0x000000010c057824 */ /* 0x000fe200030e0686 */
[----:B------:R-:W-:-:S02]  /*a180*/  SHF.R.S32.HI R11, RZ, 0x8, R11 ;  /* 0x00000008ff0b7819 */ /* 0x000fc4000001140b */
[----:B----4-:R-:W-:Y:S01]  /*a190*/  ISETP.LT.AND P4, PT, R3, UR6, !P4 ;  /* 0x0000000603007c0c */ /* 0x010fe2000e781270 */
[----:B------:R-:W4:Y:S01]  /*a1a0*/  LDCU UR6, c[0x0][0x398] ;  /* 0x00007300ff0677ac */ /* 0x000f220008000800 */
[C---:B--2---:R-:W-:Y:S01]  /*a1b0*/  IADD3 R6, P6, PT, R10.reuse, R135, RZ ;  /* 0x000000870a067210 */ /* 0x044fe20007fde0ff */
[----:B------:R-:W-:Y:S01]  /*a1c0*/  VIADD R10, R10, UR32 ;  /* 0x000000200a0a7c36 */ /* 0x000fe20008000000 */
[----:B------:R2:W-:Y:S01]  /*a1d0*/  @P5 STG.E.U8 desc[UR24][R4.64], R11 ;  /* 0x0000000b04005986 */ /* 0x0005e2000c101118 */
[----:B0-----:R-:W-:Y:S01]  /*a1e0*/  ISETP.LT.AND P5, PT, R2, UR4, !P2 ;  /* 0x0000000402007c0c */ /* 0x001fe2000d7a1270 */
[----:B------:R-:W0:Y:S01]  /*a1f0*/  LDCU UR4, c[0x0][0x398] ;  /* 0x00007300ff0477ac */ /* 0x000e220008000800 */
[----:B------:R-:W-:Y:S01]  /*a200*/  IMAD.X R7, R12, 0x1, R133, P6 ;  /* 0x000000010c077824 */ /* 0x000fe200030e0685 */
[----:B------:R-:W-:Y:S02]  /*a210*/  PRMT R13, R123, 0x9910, RZ ;  /* 0x000099107b0d7816 */ /* 0x000fe400000000ff */
[----:B------:R-:W-:-:S02]  /*a220*/  SHF.R.S32.HI R12, RZ, 0x1f, R10 ;  /* 0x0000001fff0c7819 */ /* 0x000fc4000001140a */
[----:B-----5:R-:W-:Y:S02]  /*a230*/  IADD3 R8, P6, PT, R10, R132, RZ ;  /* 0x000000840a087210 */ /* 0x020fe40007fde0ff */
[----:B------:R-:W-:Y:S02]  /*a240*/  SHF.R.S32.HI R13, RZ, 0x8, R13 ;  /* 0x00000008ff0d7819 */ /* 0x000fe4000001140d */
[----:B------:R-:W-:Y:S01]  /*a250*/  F2FP.SATFINITE.E5M2.F32.PACK_AB_MERGE_C R61, R61, R60, RZ ;  /* 0x0000003c3d3d723e */ /* 0x000fe200048060ff */
[----:B------:R-:W-:Y:S01]  /*a260*/  IMAD.X R9, R12, 0x1, R134, P6 ;  /* 0x000000010c097824 */ /* 0x000fe200030e0686 */
[----:B-1----:R-:W-:Y:S01]  /*a270*/  ISETP.LT.AND P2, PT, R3, UR7, !P2 ;  /* 0x0000000703007c0c */ /* 0x002fe2000d741270 */
[----:B--2---:R-:W-:Y:S01]  /*a280*/  VIADD R4, R0, 0x3c ;  /* 0x0000003c00047836 */ /* 0x004fe20000000000 */
[----:B------:R1:W-:Y:S01]  /*a290*/  @P4 STG.E.U8 desc[UR24][R6.64], R13 ;  /* 0x0000000d06004986 */ /* 0x0003e2000c101118 */
[----:B------:R-:W-:Y:S01]  /*a2a0*/  VIADD R11, R10, UR32 ;  /* 0x000000200a0b7c36 */ /* 0x000fe20008000000 */
[----:B------:R-:W-:Y:S01]  /*a2b0*/  PRMT R14, R61, 0x9910, RZ ;  /* 0x000099103d0e7816 */ /* 0x000fe200000000ff */
[----:B------:R-:W2:Y:S01]  /*a2c0*/  LDCU UR7, c[0x0][0x398] ;  /* 0x00007300ff0777ac */ /* 0x000ea20008000800 */
[----:B------:R5:W-:Y:S01]  /*a2d0*/  @P5 STG.E.U8 desc[UR24][R8.64], R61 ;  /* 0x0000003d08005986 */ /* 0x000be2000c101118 */
[----:B------:R-:W-:-:S02]  /*a2e0*/  ISETP.GE.AND P4, PT, R4, UR17, PT ;  /* 0x0000001104007c0c */ /* 0x000fc4000bf86270 */
[----:B----4-:R-:W-:Y:S01]  /*a2f0*/  ISETP.LT.AND P5, PT, R2, UR6, !P1 ;  /* 0x0000000602007c0c */ /* 0x010fe2000cfa1270 */
[----:B------:R-:W4:Y:S01]  /*a300*/  LDCU UR6, c[0x0][0x398] ;  /* 0x00007300ff0677ac */ /* 0x000f220008000800 */
[-C--:B------:R-:W-:Y:S02]  /*a310*/  IADD3 R4, P6, PT, R10, R135.reuse, RZ ;  /* 0x000000870a047210 */ /* 0x080fe40007fde0ff */
[----:B------:R-:W-:Y:S01]  /*a320*/  SHF.R.S32.HI R10, RZ, 0x1f, R11 ;  /* 0x0000001fff0a7819 */ /* 0x000fe2000001140b */
[----:B-1----:R-:W-:Y:S01]  /*a330*/  IMAD.MOV.U32 R13, RZ, RZ, R14 ;  /* 0x000000ffff0d7224 */ /* 0x002fe200078e000e */
[----:B------:R-:W-:Y:S01]  /*a340*/  F2FP.SATFINITE.E5M2.F32.PACK_AB_MERGE_C R125, R125, R124, RZ ;  /* 0x0000007c7d7d723e */ /* 0x000fe200048060ff */
[----:B------:R-:W-:Y:S01]  /*a350*/  IMAD.X R5, R12, 0x1, R133, P6 ;  /* 0x000000010c057824 */ /* 0x000fe200030e0685 */
[----:B------:R-:W-:Y:S01]  /*a360*/  IADD3 R6, P6, PT, R11, R132, RZ ;  /* 0x000000840b067210 */ /* 0x000fe20007fde0ff */
[C---:B-----5:R-:W-:Y:S01]  /*a370*/  VIADD R8, R0.reuse, 0x3d ;  /* 0x0000003d00087836 */ /* 0x060fe20000000000 */
[----:B------:R-:W-:Y:S01]  /*a380*/  SHF.R.S32.HI R13, RZ, 0x8, R13 ;  /* 0x00000008ff0d7819 */ /* 0x000fe2000001140d */
[----:B------:R-:W-:Y:S01]  /*a390*/  VIADD R12, R0, 0x3e ;  /* 0x0000003e000c7836 */ /* 0x000fe20000000000 */
[----:B0-----:R-:W-:Y:S01]  /*a3a0*/  ISETP.LT.AND P1, PT, R3, UR4, !P1 ;  /* 0x0000000403007c0c */ /* 0x001fe2000cf21270 */
[----:B------:R-:W-:Y:S01]  /*a3b0*/  IMAD.X R7, R10, 0x1, R134, P6 ;  /* 0x000000010a077824 */ /* 0x000fe200030e0686 */
[----:B------:R0:W-:Y:S01]  /*a3c0*/  @P2 STG.E.U8 desc[UR24][R4.64], R125 ;  /* 0x0000007d04002986 */ /* 0x0001e2000c101118 */
[----:B------:R-:W-:Y:S01]  /*a3d0*/  ISETP.GE.AND P2, PT, R8, UR13, PT ;  /* 0x0000000d08007c0c */ /* 0x000fe2000bf46270 */
[----:B------:R-:W1:Y:S01]  /*a3e0*/  LDCU UR4, c[0x0][0x398] ;  /* 0x00007300ff0477ac */ /* 0x000e620008000800 */
[----:B------:R-:W-:Y:S01]  /*a3f0*/  IADD3 R8, P6, PT, R11, R135, RZ ;  /* 0x000000870b087210 */ /* 0x000fe20007fde0ff */
[----:B------:R5:W-:Y:S01]  /*a400*/  @P5 STG.E.U8 desc[UR24][R6.64], R13 ;  /* 0x0000000d06005986 */ /* 0x000be2000c101118 */
[----:B------:R-:W-:Y:S01]  /*a410*/  PRMT R15, R125, 0x9910, RZ ;  /* 0x000099107d0f7816 */ /* 0x000fe200000000ff */
[----:B------:R-:W-:Y:S01]  /*a420*/  VIADD R11, R11, UR32 ;  /* 0x000000200b0b7c36 */ /* 0x000fe20008000000 */
[----:B---3--:R-:W-:Y:S01]  /*a430*/  ISETP.LT.AND P5, PT, R2, UR8, !P0 ;  /* 0x0000000802007c0c */ /* 0x008fe2000c7a1270 */
[----:B------:R-:W-:Y:S01]  /*a440*/  IMAD.X R9, R10, 0x1, R133, P6 ;  /* 0x000000010a097824 */ /* 0x000fe200030e0685 */
[----:B----4-:R-:W-:Y:S01]  /*a450*/  ISETP.LT.AND P0, PT, R3, UR6, !P0 ;  /* 0x0000000603007c0c */ /* 0x010fe2000c701270 */
[----:B------:R-:W3:Y:S01]  /*a460*/  LDCU UR6, c[0x0][0x398] ;  /* 0x00007300ff0677ac */ /* 0x000ee20008000800 */
[----:B------:R-:W-:-:S02]  /*a470*/  SHF.R.S32.HI R15, RZ, 0x8, R15 ;  /* 0x00000008ff0f7819 */ /* 0x000fc4000001140f */
[----:B0-----:R-:W-:Y:S01]  /*a480*/  IADD3 R4, P6, PT, R11, R132, RZ ;  /* 0x000000840b047210 */ /* 0x001fe20007fde0ff */
[----:B------:R-:W0:Y:S01]  /*a490*/  LDCU UR8, c[0x0][0x398] ;  /* 0x00007300ff0877ac */ /* 0x000e220008000800 */
[----:B------:R-:W-:Y:S01]  /*a4a0*/  F2FP.SATFINITE.E5M2.F32.PACK_AB_MERGE_C R63, R63, R62, RZ ;  /* 0x0000003e3f3f723e */ /* 0x000fe200048060ff */
[----:B------:R4:W-:Y:S01]  /*a4b0*/  @P1 STG.E.U8 desc[UR24][R8.64], R15 ;  /* 0x0000000f08001986 */ /* 0x0009e2000c101118 */
[----:B-----5:R-:W-:Y:S02]  /*a4c0*/  SHF.R.S32.HI R7, RZ, 0x1f, R11 ;  /* 0x0000001fff077819 */ /* 0x020fe4000001140b */
[C---:B------:R-:W-:Y:S01]  /*a4d0*/  IADD3 R6, P1, PT, R11.reuse, R135, RZ ;  /* 0x000000870b067210 */ /* 0x040fe20007f3e0ff */
[----:B------:R-:W-:Y:S01]  /*a4e0*/  VIADD R11, R11, UR32 ;  /* 0x000000200b0b7c36 */ /* 0x000fe20008000000 */
[----:B------:R-:W-:Y:S01]  /*a4f0*/  F2FP.SATFINITE.E5M2.F32.PACK_AB_MERGE_C R127, R127, R126, RZ ;  /* 0x0000007e7f7f723e */ /* 0x000fe200048060ff */
[----:B------:R-:W-:Y:S01]  /*a500*/  IMAD.X R5, R7, 0x1, R134, P6 ;  /* 0x0000000107057824 */ /* 0x000fe200030e0686 */
[----:B------:R-:W-:Y:S01]  /*a510*/  PRMT R13, R63, 0x9910, RZ ;  /* 0x000099103f0d7816 */ /* 0x000fe200000000ff */
[----:B------:R-:W-:Y:S01]  /*a520*/  IMAD.X R7, R7, 0x1, R133, P1 ;  /* 0x0000000107077824 */ /* 0x000fe200008e0685 */
[----:B-1----:R-:W-:Y:S01]  /*a530*/  ISETP.LT.AND P1, PT, R2, UR4, !P3 ;  /* 0x0000000402007c0c */ /* 0x002fe2000df21270 */
[----:B------:R-:W1:Y:S01]  /*a540*/  LDCU UR4, c[0x0][0x398] ;  /* 0x00007300ff0477ac */ /* 0x000e620008000800 */
[----:B------:R5:W-:Y:S01]  /*a550*/  @P5 STG.E.U8 desc[UR24][R4.64], R63 ;  /* 0x0000003f04005986 */ /* 0x000be2000c101118 */
[----:B----4-:R-:W-:Y:S01]  /*a560*/  VIADD R9, R0, 0x3f ;  /* 0x0000003f00097836 */ /* 0x010fe20000000000 */
[----:B------:R-:W-:-:S02]  /*a570*/  SHF.R.S32.HI R0, RZ, 0x1f, R11 ;  /* 0x0000001fff007819 */ /* 0x000fc4000001140b */
[----:B------:R-:W-:Y:S01]  /*a580*/  IADD3 R8, P5, PT, R11, R132, RZ ;  /* 0x000000840b087210 */ /* 0x000fe20007fbe0ff */
[----:B------:R4:W-:Y:S01]  /*a590*/  @P0 STG.E.U8 desc[UR24][R6.64], R127 ;  /* 0x0000007f06000986 */ /* 0x0009e2000c101118 */
[----:B---3--:R-:W-:Y:S01]  /*a5a0*/  ISETP.LT.AND P3, PT, R3, UR6, !P3 ;  /* 0x0000000603007c0c */ /* 0x008fe2000df61270 */
[----:B------:R-:W3:Y:S01]  /*a5b0*/  LDCU UR6, c[0x0][0x398] ;  /* 0x00007300ff0677ac */ /* 0x000ee20008000800 */
[----:B------:R-:W-:Y:S01]  /*a5c0*/  ISETP.GE.AND P0, PT, R9, UR5, PT ;  /* 0x0000000509007c0c */ /* 0x000fe2000bf06270 */
[----:B------:R-:W-:Y:S01]  /*a5d0*/  IMAD.X R9, R0, 0x1, R134, P5 ;  /* 0x0000000100097824 */ /* 0x000fe200028e0686 */
[----:B------:R-:W-:Y:S01]  /*a5e0*/  SHF.R.S32.HI R13, RZ, 0x8, R13 ;  /* 0x00000008ff0d7819 */ /* 0x000fe2000001140d */
[----:B------:R-:W1:Y:S01]  /*a5f0*/  LDCU UR5, c[0x0][0x398] ;  /* 0x00007300ff0577ac */ /* 0x000e620008000800 */
[C---:B-----5:R-:W-:Y:S01]  /*a600*/  IADD3 R4, P5, PT, R11.reuse, R135, RZ ;  /* 0x000000870b047210 */ /* 0x060fe20007fbe0ff */
[----:B------:R-:W-:Y:S01]  /*a610*/  VIADD R11, R11, UR32 ;  /* 0x000000200b0b7c36 */ /* 0x000fe20008000000 */
[----:B------:R-:W-:Y:S01]  /*a620*/  PRMT R15, R127, 0x9910, RZ ;  /* 0x000099107f0f7816 */ /* 0x000fe200000000ff */
[----:B------:R5:W-:Y:S01]  /*a630*/  @P1 STG.E.U8 desc[UR24][R8.64], R13 ;  /* 0x0000000d08001986 */ /* 0x000be2000c101118 */
[----:B--2---:R-:W-:Y:S01]  /*a640*/  ISETP.LT.AND P1, PT, R2, UR7, !P4 ;  /* 0x0000000702007c0c */ /* 0x004fe2000e721270 */
[----:B------:R-:W-:Y:S01]  /*a650*/  IMAD.X R5, R0, 0x1, R133, P5 ;  /* 0x0000000100057824 */ /* 0x000fe200028e0685 */
[----:B------:R-:W-:Y:S01]  /*a660*/  SHF.R.S32.HI R15, RZ, 0x8, R15 ;  /* 0x00000008ff0f7819 */ /* 0x000fe2000001140f */
[----:B------:R-:W2:Y:S01]  /*a670*/  LDCU UR7, c[0x0][0x398] ;  /* 0x00007300ff0777ac */ /* 0x000ea20008000800 */
[----:B0-----:R-:W-:-:S02]  /*a680*/  ISETP.LT.AND P4, PT, R3, UR8, !P4 ;  /* 0x0000000803007c0c */ /* 0x001fc4000e781270 */
[----:B------:R-:W-:Y:S01]  /*a690*/  SHF.R.S32.HI R0, RZ, 0x1f, R11 ;  /* 0x0000001fff007819 */ /* 0x000fe2000001140b */
[----:B------:R0:W-:Y:S01]  /*a6a0*/  @P3 STG.E.U8 desc[UR24][R4.64], R15 ;  /* 0x0000000f04003986 */ /* 0x0001e2000c101118 */
[C---:B----4-:R-:W-:Y:S01]  /*a6b0*/  IADD3 R6, P5, PT, R11.reuse, R132, RZ ;  /* 0x000000840b067210 */ /* 0x050fe20007fbe0ff */
[----:B------:R-:W4:Y:S01]  /*a6c0*/  LDCU UR8, c[0x0][0x398] ;  /* 0x00007300ff0877ac */ /* 0x000f220008000800 */
[----:B------:R-:W-:Y:S02]  /*a6d0*/  ISETP.GE.AND P6, PT, R12, UR9, PT ;  /* 0x000000090c007c0c */ /* 0x000fe4000bfc6270 */
[CC--:B-----5:R-:W-:Y:S01]  /*a6e0*/  IADD3 R8, P3, PT, R11.reuse, R135.reuse, RZ ;  /* 0x000000870b087210 */ /* 0x0e0fe20007f7e0ff */
[----:B------:R-:W-:Y:S01]  /*a6f0*/  VIADD R11, R11, UR32 ;  /* 0x000000200b0b7c36 */ /* 0x000fe20008000000 */
[----:B------:R-:W-:Y:S01]  /*a700*/  F2FP.SATFINITE.E5M2.F32.PACK_AB_MERGE_C R65, R65, R64, RZ ;  /* 0x000000404141723e */ /* 0x000fe200048060ff */
[C---:B------:R-:W-:Y:S01]  /*a710*/  IMAD.X R7, R0.reuse, 0x1, R134, P5 ;  /* 0x0000000100077824 */ /* 0x040fe200028e0686 */
[----:B------:R-:W5:Y:S01]  /*a720*/  LDCU UR9, c[0x0][0x398] ;  /* 0x00007300ff0977ac */ /* 0x000f620008000800 */
[----:B------:R-:W-:Y:S01]  /*a730*/  IMAD.X R9, R0, 0x1, R133, P3 ;  /* 0x0000000100097824 */ /* 0x000fe200018e0685 */
[----:B------:R-:W-:Y:S01]  /*a740*/  SHF.R.S32.HI R12, RZ, 0x1f, R11 ;  /* 0x0000001fff0c7819 */ /* 0x000fe2000001140b */
[C---:B------:R-:W-:Y:S01]  /*a750*/  VIADD R0, R11.reuse, UR32 ;  /* 0x000000200b007c36 */ /* 0x040fe20008000000 */
[C---:B------:R-:W-:Y:S01]  /*a760*/  IADD3 R10, P3, PT, R11.reuse, R135, RZ ;  /* 0x000000870b0a7210 */ /* 0x040fe20007f7e0ff */
[----:B------:R2:W-:Y:S01]  /*a770*/  @P1 STG.E.U8 desc[UR24][R6.64], R65 ;  /* 0x0000004106001986 */ /* 0x0005e2000c101118 */
[----:B0-----:R-:W-:-:S02]  /*a780*/  IADD3 R4, P1, PT, R11, R132, RZ ;  /* 0x000000840b047210 */ /* 0x001fc40007f3e0ff */
[----:B------:R-:W-:Y:S01]  /*a790*/  F2FP.SATFINITE.E5M2.F32.PACK_AB_MERGE_C R129, R129, R128, RZ ;  /* 0x000000808181723e */ /* 0x000fe200048060ff */
[C---:B------:R-:W-:Y:S01]  /*a7a0*/  IMAD.X R11, R12.reuse, 0x1, R133, P3 ;  /* 0x000000010c0b7824 */ /* 0x040fe200018e0685 */
[----:B------:R-:W-:Y:S01]  /*a7b0*/  SHF.R.S32.HI R13, RZ, 0x1f, R0 ;  /* 0x0000001fff0d7819 */ /* 0x000fe20000011400 */
[----:B------:R-:W-:Y:S01]  /*a7c0*/  IMAD.X R5, R12, 0x1, R134, P1 ;  /* 0x000000010c057824 */ /* 0x000fe200008e0686 */
[C---:B-1----:R-:W-:Y:S01]  /*a7d0*/  ISETP.LT.AND P5, PT, R2.reuse, UR4, !P2 ;  /* 0x0000000402007c0c */ /* 0x042fe2000d7a1270 */
[----:B------:R0:W-:Y:S01]  /*a7e0*/  @P4 STG.E.U8 desc[UR24][R8.64], R129 ;  /* 0x0000008108004986 */ /* 0x0001e2000c101118 */
[----:B---3--:R-:W-:Y:S01]  /*a7f0*/  ISETP.LT.AND P4, PT, R2, UR6, !P6 ;  /* 0x0000000602007c0c */ /* 0x008fe2000f781270 */
[----:B------:R-:W-:Y:S01]  /*a800*/  VIADD R12, R0, UR32 ;  /* 0x00000020000c7c36 */ /* 0x000fe20008000000 */
[----:B----4-:R-:W-:Y:S02]  /*a810*/  ISETP.LT.AND P1, PT, R2, UR8, !P0 ;  /* 0x0000000802007c0c */ /* 0x010fe4000c721270 */
[----:B--2---:R-:W-:-:S02]  /*a820*/  IADD3 R6, P3, PT, R0, R132, RZ ;  /* 0x0000008400067210 */ /* 0x004fc40007f7e0ff */
[C---:B------:R-:W-:Y:S02]  /*a830*/  ISETP.LT.AND P2, PT, R3.reuse, UR5, !P2 ;  /* 0x0000000503007c0c */ /* 0x040fe4000d741270 */
[----:B------:R-:W-:Y:S01]  /*a840*/  ISETP.LT.AND P6, PT, R3, UR7, !P6 ;  /* 0x0000000703007c0c */ /* 0x000fe2000f7c1270 */
[----:B------:R-:W-:Y:S01]  /*a850*/  IMAD.X R7, R13, 0x1, R134, P3 ;  /* 0x000000010d077824 */ /* 0x000fe200018e0686 */
[----:B------:R-:W-:Y:S02]  /*a860*/  IADD3 R2, P3, PT, R0, R135, RZ ;  /* 0x0000008700027210 */ /* 0x000fe40007f7e0ff */
[----:B-----5:R-:W-:Y:S02]  /*a870*/  ISETP.LT.AND P0, PT, R3, UR9, !P0 ;  /* 0x0000000903007c0c */ /* 0x020fe4000c701270 */
[----:B------:R-:W-:Y:S01]  /*a880*/  SHF.R.S32.HI R0, RZ, 0x1f, R12 ;  /* 0x0000001fff007819 */ /* 0x000fe2000001140c */
[----:B------:R-:W-:Y:S01]  /*a890*/  IMAD.X R3, R13, 0x1, R133, P3 ;  /* 0x000000010d037824 */ /* 0x000fe200018e0685 */
[----:B0-----:R-:W-:-:S02]  /*a8a0*/  IADD3 R8, P3, PT, R12, R132, RZ ;  /* 0x000000840c087210 */ /* 0x001fc40007f7e0ff */
[----:B------:R-:W-:Y:S02]  /*a8b0*/  PRMT R15, R65, 0x9910, RZ ;  /* 0x00009910410f7816 */ /* 0x000fe400000000ff */
[----:B------:R-:W-:Y:S01]  /*a8c0*/  F2FP.SATFINITE.E5M2.F32.PACK_AB_MERGE_C R67, R67, R66, RZ ;  /* 0x000000424343723e */ /* 0x000fe200048060ff */
[----:B------:R-:W-:Y:S01]  /*a8d0*/  IMAD.X R9, R0, 0x1, R134, P3 ;  /* 0x0000000100097824 */ /* 0x000fe200018e0686 */
[----:B------:R-:W-:Y:S02]  /*a8e0*/  PRMT R17, R129, 0x9910, RZ ;  /* 0x0000991081117816 */ /* 0x000fe400000000ff */
[----:B------:R-:W-:Y:S02]  /*a8f0*/  F2FP.SATFINITE.E5M2.F32.PACK_AB_MERGE_C R131, R131, R130, RZ ;  /* 0x000000828383723e */ /* 0x000fe400048060ff */
[----:B------:R-:W-:Y:S02]  /*a900*/  IADD3 R12, P3, PT, R12, R135, RZ ;  /* 0x000000870c0c7210 */ /* 0x000fe40007f7e0ff */
[----:B------:R-:W-:-:S02]  /*a910*/  SHF.R.S32.HI R15, RZ, 0x8, R15 ;  /* 0x00000008ff0f7819 */ /* 0x000fc4000001140f */
[----:B------:R-:W-:Y:S01]  /*a920*/  PRMT R19, R67, 0x9910, RZ ;  /* 0x0000991043137816 */ /* 0x000fe200000000ff */
[----:B------:R-:W-:Y:S01]  /*a930*/  IMAD.X R13, R0, 0x1, R133, P3 ;  /* 0x00000001000d7824 */ /* 0x000fe200018e0685 */
[----:B------:R-:W-:Y:S01]  /*a940*/  SHF.R.S32.HI R17, RZ, 0x8, R17 ;  /* 0x00000008ff117819 */ /* 0x000fe20000011411 */
[----:B------:R0:W-:Y:S01]  /*a950*/  @P5 STG.E.U8 desc[UR24][R4.64], R15 ;  /* 0x0000000f04005986 */ /* 0x0001e2000c101118 */
[----:B------:R-:W-:Y:S02]  /*a960*/  PRMT R21, R131, 0x9910, RZ ;  /* 0x0000991083157816 */ /* 0x000fe400000000ff */
[----:B------:R-:W-:Y:S01]  /*a970*/  SHF.R.S32.HI R19, RZ, 0x8, R19 ;  /* 0x00000008ff137819 */ /* 0x000fe20000011413 */
[----:B------:R0:W-:Y:S01]  /*a980*/  @P2 STG.E.U8 desc[UR24][R10.64], R17 ;  /* 0x000000110a002986 */ /* 0x0001e2000c101118 */
[----:B------:R-:W-:-:S03]  /*a990*/  SHF.R.S32.HI R21, RZ, 0x8, R21 ;  /* 0x00000008ff157819 */ /* 0x000fc60000011415 */
[----:B------:R0:W-:Y:S04]  /*a9a0*/  @P4 STG.E.U8 desc[UR24][R6.64], R67 ;  /* 0x0000004306004986 */ /* 0x0001e8000c101118 */
[----:B------:R0:W-:Y:S04]  /*a9b0*/  @P6 STG.E.U8 desc[UR24][R2.64], R131 ;  /* 0x0000008302006986 */ /* 0x0001e8000c101118 */
[----:B------:R0:W-:Y:S04]  /*a9c0*/  @P1 STG.E.U8 desc[UR24][R8.64], R19 ;  /* 0x0000001308001986 */ /* 0x0001e8000c101118 */
[----:B------:R0:W-:Y:S01]  /*a9d0*/  @P0 STG.E.U8 desc[UR24][R12.64], R21 ;  /* 0x000000150c000986 */ /* 0x0001e2000c101118 */
[----:B------:R-:W-:Y:S06]  /*a9e0*/  BAR.SYNC.DEFER_BLOCKING 0x0 ;  /* 0x0000000000007b1d */ /* 0x000fec0000010000 */
[----:B------:R-:W-:Y:S05]  /*a9f0*/  BRA.U UP0, `(.L_x_13) ;  /* 0x0000000100a07547 */ /* 0x000fea000b800000 */
[----:B------:R-:W1:Y:S01]  /*aa00*/  S2UR UR5, SR_CgaCtaId ;  /* 0x00000000000579c3 */ /* 0x000e620000008800 */
[----:B------:R-:W-:Y:S01]  /*aa10*/  NOP ;  /* 0x0000000000007918 */ /* 0x000fe20000000000 */
[----:B------:R-:W-:Y:S01]  /*aa20*/  UMOV UR4, 0x50 ;  /* 0x0000005000047882 */ /* 0x000fe20000000000 */
[----:B------:R-:W-:Y:S02]  /*aa30*/  IMAD.U32 R0, RZ, RZ, UR10 ;  /* 0x0000000aff007e24 */ /* 0x000fe4000f8e00ff */
[----:B0-----:R-:W-:Y:S02]  /*aa40*/  IMAD.MOV.U32 R3, RZ, RZ, 0xf ;  /* 0x0000000fff037424 */ /* 0x001fe400078e00ff */
[----:B------:R-:W-:Y:S01]  /*aa50*/  IMAD.MOV.U32 R7, RZ, RZ, 0x1 ;  /* 0x00000001ff077424 */ /* 0x000fe200078e00ff */
[----:B------:R-:W-:-:S04]  /*aa60*/  LOP3.LUT R0, R0, 0xffff, RZ, 0xc0, !PT ;  /* 0x0000ffff00007812 */ /* 0x000fc800078ec0ff */
[----:B------:R-:W-:-:S05]  /*aa70*/  SHF.R.U32.HI R0, RZ, 0x5, R0 ;  /* 0x00000005ff007819 */ /* 0x000fca0000011600 */
[----:B------:R-:W-:Y:S01]  /*aa80*/  VIADD R2, R0, 0x10 ;  /* 0x0000001000027836 */ /* 0x000fe20000000000 */
[----:B------:R-:W-:Y:S01]  /*aa90*/  SHF.L.U32 R0, R3, R0, RZ ;  /* 0x0000000003007219 */ /* 0x000fe200000006ff */
[----:B-1----:R-:W-:-:S03]  /*aaa0*/  ULEA UR6, UR5, UR4, 0x18 ;  /* 0x0000000405067291 */ /* 0x002fc6000f8ec0ff */
[----:B------:R-:W-:-:S04]  /*aab0*/  SHF.L.U32 R3, R7, R2, RZ ;  /* 0x0000000207037219 */ /* 0x000fc800000006ff */
[----:B------:R-:W-:Y:S02]  /*aac0*/  LOP3.LUT R0, R3, R0, RZ, 0xfc, !PT ;  /* 0x0000000003007212 */ /* 0x000fe400078efcff */
[----:B------:R-:W0:Y:S02]  /*aad0*/  LDS R5, [UR6] ;  /* 0x00000006ff057984 */ /* 0x000e240008000800 */
[C---:B------:R-:W-:Y:S02]  /*aae0*/  LOP3.LUT R2, R0.reuse, 0xffff, RZ, 0xc0, !PT ;  /* 0x0000ffff00027812 */ /* 0x040fe400078ec0ff */
[----:B0-----:R-:W-:-:S04]  /*aaf0*/  LOP3.LUT R3, R0, 0xffff, R5, 0x80, !PT ;  /* 0x0000ffff00037812 */ /* 0x001fc800078e8005 */
[----:B------:R-:W-:-:S13]  /*ab00*/  ISETP.NE.AND P0, PT, R3, R2, PT ;  /* 0x000000020300720c */ /* 0x000fda0003f05270 */
[----:B------:R-:W-:Y:S05]  /*ab10*/  @P0 BRA `(.L_x_14) ;  /* 0x0000000000500947 */ /* 0x000fea0003800000 */
[----:B------:R-:W-:Y:S02]  /*ab20*/  SHF.R.U32.HI R5, RZ, 0x10, R5 ;  /* 0x00000010ff057819 */ /* 0x000fe40000011605 */
[----:B------:R-:W-:-:S04]  /*ab30*/  SHF.R.U32.HI R2, RZ, 0x10, R0 ;  /* 0x00000010ff027819 */ /* 0x000fc80000011600 */
[----:B------:R-:W-:-:S04]  /*ab40*/  LOP3.LUT R5, R5, R2, RZ, 0xc0, !PT ;  /* 0x0000000205057212 */ /* 0x000fc800078ec0ff */
[----:B------:R-:W-:-:S13]  /*ab50*/  ISETP.NE.AND P0, PT, R5, R2, PT ;  /* 0x000000020500720c */ /* 0x000fda0003f05270 */
[----:B------:R-:W-:Y:S05]  /*ab60*/  @P0 BRA `(.L_x_15) ;  /* 0x0000000000300947 */ /* 0x000fea0003800000 */
[----:B------:R-:W-:Y:S01]  /*ab70*/  R2UR UR4, R0 ;  /* 0x00000000000472ca */ /* 0x000fe200000e0000 */
[----:B------:R-:W-:Y:S01]  /*ab80*/  VOTEU.ANY UR5, UPT, PT ;  /* 0x0000000000057886 */ /* 0x000fe200038e0100 */
[----:B------:R-:W0:Y:S01]  /*ab90*/  S2R R0, SR_LANEID ;  /* 0x0000000000007919 */ /* 0x000e220000000000 */
[----:B------:R-:W-:-:S10]  /*aba0*/  UFLO.U32 UR5, UR5 ;  /* 0x00000005000572bd */ /* 0x000fd400080e0000 */
[----:B------:R-:W-:-:S06]  /*abb0*/  ULOP3.LUT UR4, URZ, UR4, URZ, 0x33, !UPT ;  /* 0x00000004ff047292 */ /* 0x000fcc000f8e33ff */
[----:B------:R-:W-:-:S04]  /*abc0*/  IMAD.U32 R2, RZ, RZ, UR4 ;  /* 0x00000004ff027e24 */ /* 0x000fc8000f8e00ff */
[----:B------:R-:W1:Y:S02]  /*abd0*/  REDUX UR7, R2 ;  /* 0x00000000020773c4 */ /* 0x000e640000000000 */
[----:B------:R2:W-:Y:S01]  /*abe0*/  UTCATOMSWS.AND URZ, UR4 ;  /* 0x0000000400ff79e3 */ /* 0x0005e20008000000 */
[----:B0-----:R-:W-:Y:S01]  /*abf0*/  ISETP.EQ.U32.AND P0, PT, R0, UR5, PT ;  /* 0x0000000500007c0c */ /* 0x001fe2000bf02070 */
[----:B-1----:R-:W-:-:S12]  /*ac00*/  IMAD.U32 R0, RZ, RZ, UR7 ;  /* 0x00000007ff007e24 */ /* 0x002fd8000f8e00ff */
[----:B------:R2:W-:Y:S01]  /*ac10*/  @P0 ATOMS.AND RZ, [UR6], R0 ;  /* 0x00000000ffff098c */ /* 0x0005e2000a800006 */
[----:B------:R-:W-:Y:S05]  /*ac20*/  BRA `(.L_x_13) ;  /* 0x0000000000147947 */ /* 0x000fea0003800000 */
.L_x_15:
[----:B------:R-:W-:-:S07]  /*ac30*/  MOV R2, 0xac50 ;  /* 0x0000ac5000027802 */ /* 0x000fce0000000f00 */
[----:B------:R-:W-:Y:S05]  /*ac40*/  CALL.REL.NOINC `($__internal_0_$__cuda_sm10x_tcgen05_guardrail_trap_col_being_dealloced_not_returned_by_alloc) ;  /* 0x00000000002c7944 */ /* 0x000fea0003c00000 */
[----:B------:R-:W-:Y:S05]  /*ac50*/  BRA `(.L_x_13) ;  /* 0x0000000000087947 */ /* 0x000fea0003800000 */
.L_x_14:
[----:B------:R-:W-:-:S07]  /*ac60*/  MOV R2, 0xac80 ;  /* 0x0000ac8000027802 */ /* 0x000fce0000000f00 */
[----:B------:R-:W-:Y:S05]  /*ac70*/  CALL.REL.NOINC `($__internal_2_$__cuda_sm10x_tcgen05_guardrail_trap_unallocated_columns_being_dealloced) ;  /* 0x0000000000387944 */ /* 0x000fea0003c00000 */
.L_x_13:
[----:B------:R-:W-:Y:S01]  /*ac80*/  NOP ;  /* 0x0000000000007918 */ /* 0x000fe20000000000 */
[----:B--2---:R-:W-:Y:S05]  /*ac90*/  EXIT ;  /* 0x000000000000794d */ /* 0x004fea0003800000 */
.L_x_8:
[----:B------:R-:W0:Y:S02]  /*aca0*/  SYNCS.PHASECHK.TRANS64.TRYWAIT P2, [UR8], R127 ;  /* 0x0000007fff0075a7 */ /* 0x000e240008041108 */
[----:B0-----:R-:W-:Y:S05]  /*acb0*/  @!P2 BRA `(.L_x_8) ;  /* 0xfffffffc00f8a947 */ /* 0x001fea000383ffff */
[----:B------:R-:W-:Y:S05]  /*acc0*/  BRA `(.L_x_16) ;  /* 0xffffffa000707947 */ /* 0x000fea000383ffff */
.L_x_12:
[----:B------:R-:W0:Y:S02]  /*acd0*/  SYNCS.PHASECHK.TRANS64.TRYWAIT P2, [UR8], R5 ;  /* 0x00000005ff0075a7 */ /* 0x000e240008041108 */
[----:B0-----:R-:W-:Y:S05]  /*ace0*/  @!P2 BRA `(.L_x_12) ;  /* 0xfffffffc00f8a947 */ /* 0x001fea000383ffff */
[----:B------:R-:W-:Y:S05]  /*acf0*/  BRA `(.L_x_11) ;  /* 0xffffffb400a47947 */ /* 0x000fea000383ffff */
        .weak           $__internal_0_$__cuda_sm10x_tcgen05_guardrail_trap_col_being_dealloced_not_returned_by_alloc
        .type           $__internal_0_$__cuda_sm10x_tcgen05_guardrail_trap_col_being_dealloced_not_returned_by_alloc,@function
        .size           $__internal_0_$__cuda_sm10x_tcgen05_guardrail_trap_col_being_dealloced_not_returned_by_alloc,($__internal_1_$__cuda_sm10x_tcgen05_guardrail_trap_phase_invalid_during_alloc - $__internal_0_$__cuda_sm10x_tcgen05_guardrail_trap_col_being_dealloced_not_returned_by_alloc)
$__internal_0_$__cuda_sm10x_tcgen05_guardrail_trap_col_being_dealloced_not_returned_by_alloc:
[----:B------:R-:W-:Y:S05]  /*ad00*/  BPT.TRAP 0x1 ;  /* 0x000000040000795c */ /* 0x000fea0000300000 */
[----:B------:R-:W-:-:S04]  /*ad10*/  IMAD.MOV.U32 R3, RZ, RZ, 0x0 ;  /* 0x00000000ff037424 */ /* 0x000fc800078e00ff */
[----:B------:R-:W-:Y:S05]  /*ad20*/  RET.REL.NODEC R2 `(matmul_kernel) ;  /* 0xffffff5002b47950 */ /* 0x000fea0003c3ffff */
        .weak           $__internal_1_$__cuda_sm10x_tcgen05_guardrail_trap_phase_invalid_during_alloc
        .type           $__internal_1_$__cuda_sm10x_tcgen05_guardrail_trap_phase_invalid_during_alloc,@function
        .size           $__internal_1_$__cuda_sm10x_tcgen05_guardrail_trap_phase_invalid_during_alloc,($__internal_2_$__cuda_sm10x_tcgen05_guardrail_trap_unallocated_columns_being_dealloced - $__internal_1_$__cuda_sm10x_tcgen05_guardrail_trap_phase_invalid_during_alloc)
$__internal_1_$__cuda_sm10x_tcgen05_guardrail_trap_phase_invalid_during_alloc:
[----:B------:R-:W-:Y:S05]  /*ad30*/  BPT.TRAP 0x1 ;  /* 0x000000040000795c */ /* 0x000fea0000300000 */
[----:B------:R-:W-:-:S04]  /*ad40*/  IMAD.MOV.U32 R3, RZ, RZ, 0x0 ;  /* 0x00000000ff037424 */ /* 0x000fc800078e00ff */
[----:B------:R-:W-:Y:S05]  /*ad50*/  RET.REL.NODEC R2 `(matmul_kernel) ;  /* 0xffffff5002a87950 */ /* 0x000fea0003c3ffff */
        .weak           $__internal_2_$__cuda_sm10x_tcgen05_guardrail_trap_unallocated_columns_being_dealloced
        .type           $__internal_2_$__cuda_sm10x_tcgen05_guardrail_trap_unallocated_columns_being_dealloced,@function
        .size           $__internal_2_$__cuda_sm10x_tcgen05_guardrail_trap_unallocated_columns_being_dealloced,(.L_x_20 - $__internal_2_$__cuda_sm10x_tcgen05_guardrail_trap_unallocated_columns_being_dealloced)
$__internal_2_$__cuda_sm10x_tcgen05_guardrail_trap_unallocated_columns_being_dealloced:
[----:B------:R-:W-:Y:S05]  /*ad60*/  BPT.TRAP 0x1 ;  /* 0x000000040000795c */ /* 0x000fea0000300000 */
[----:B------:R-:W-:-:S04]  /*ad70*/  IMAD.MOV.U32 R3, RZ, RZ, 0x0 ;  /* 0x00000000ff037424 */ /* 0x000fc800078e00ff */
[----:B------:R-:W-:Y:S05]  /*ad80*/  RET.REL.NODEC R2 `(matmul_kernel) ;  /* 0xffffff50029c7950 */ /* 0x000fea0003c3ffff */
.L_x_17:
[----:B------:R-:W-:-:S00]  /*ad90*/  BRA `(.L_x_17) ;  /* 0xfffffffc00fc7947 */ /* 0x000fc0000383ffff */
[----:B------:R-:W-:-:S00]  /*ada0*/  NOP ;  /* 0x0000000000007918 */ /* 0x000fc00000000000 */
        /* <DEDUP_REMOVED lines=13> */
.L_x_20:


//--------------------- .nv.shared.matmul_kernel  --------------------------
	.section	.nv.shared.matmul_kernel,"aw",@nobits
	.sectionflags	@""
	.align	16
	.zero		1024


//--------------------- .nv.shared.reserved.0     --------------------------
	.section	.nv.shared.reserved.0,"aw",@nobits
	.align	8
	.weak		__nv_reservedSMEM_offset_0_alias
	.size		__nv_reservedSMEM_offset_0_alias, 0, 64
	.other		__nv_reservedSMEM_offset_0_alias,@"STO_CUDA_RESERVED_SHARED STV_DEFAULT"
__nv_reservedSMEM_offset_0_alias:
	.zero		0
.nv.shared.reserved.0:
	.zero		64
	.weak		__nv_reservedSMEM_allocation_phase
	.type		__nv_reservedSMEM_allocation_phase,@object
	.size		__nv_reservedSMEM_allocation_phase,(.L_0 - __nv_reservedSMEM_allocation_phase)
__nv_reservedSMEM_allocation_phase:
	.zero		1
.L_0:
	.zero		7
	.weak		__nv_reservedSMEM_devtool_atexit_pc
	.type		__nv_reservedSMEM_devtool_atexit_pc,@object
	.size		__nv_reservedSMEM_devtool_atexit_pc,(__nv_reservedSMEM_allocation_mask - __nv_reservedSMEM_devtool_atexit_pc)
__nv_reservedSMEM_devtool_atexit_pc:
	.zero		8
	.weak		__nv_reservedSMEM_allocation_mask
	.type		__nv_reservedSMEM_allocation_mask,@object
	.size		__nv_reservedSMEM_allocation_mask,(.L_2 - __nv_reservedSMEM_allocation_mask)
__nv_reservedSMEM_allocation_mask:
	.zero		4
.L_2:


//--------------------- .nv.constant0.matmul_kernel --------------------------
	.section	.nv.constant0.matmul_kernel,"a",@progbits
	.sectionflags	@""
	.align	4
.nv.constant0.matmul_kernel:
	.zero		976


//--------------------- SYMBOLS --------------------------

	.type		.nv.reservedSmem.offset0,@object
	.size		.nv.reservedSmem.offset0,0x4
	.type		.nv.reservedSmem.cap,@object
	.size		.nv.reservedSmem.cap,0x4
